	.target	sm_100a

	.elftype	@"ET_EXEC"


//--------------------- .note.nv.tkinfo           --------------------------
	.section	.note.nv.tkinfo,"",@"SHT_NOTE"
	.sectionflags	@"SHF_NOTE_NV_TKINFO"
	.tkinfo
        /*0018*/ 	.word	0x00000002
        /*0030*/ 	.string	""
        /*0030*/ 	.string	"ptxas"
        /*0030*/ 	.string	"Cuda compilation tools, release 13.0, V13.0.88"
        /*0030*/ 	.string	"Build cuda_13.0.r13.0/compiler.36424714_0"
        /*0030*/ 	.string	"-arch sm_100a -m 64 "



//--------------------- .note.nv.cuinfo           --------------------------
	.section	.note.nv.cuinfo,"",@"SHT_NOTE"
	.sectionflags	@"SHF_NOTE_NV_CUINFO"
        /*0018*/ 	.short	0x0002
        /*001a*/ 	.short	0x0064
        /*001c*/ 	.short	0x0082
	.zero		2


//--------------------- .nv.info                  --------------------------
	.section	.nv.info,"",@"SHT_CUDA_INFO"
	.align	4


	//----- nvinfo : EIATTR_REGCOUNT
	.align		4
        /*0000*/ 	.byte	0x04, 0x2f
        /*0002*/ 	.short	(.L_19 - .L_18)
	.align		4
.L_18:
        /*0004*/ 	.word	index@(_ZN7cutlass13device_kernelINS_4gemm6kernel13GemmUniversalIN4cute5tupleIJiiiiEEENS1_10collective13CollectiveMmaINS1_35MainloopSm100TmaUmmaWarpSpecializedILi6ELi2ELi4ENS5_IJNS4_1CILi1EEENSA_ILi2EEESB_EEEEENS5_IJNSA_ILi128EEESF_NSA_ILi64EEEEEENS_6half_tENS5_IJSB_llEEESI_NS5_IJlSB_lEEENS4_8TiledMMAINS4_8MMA_AtomIJNS4_20SM100_MMA_F16BF16_SSISI_SI_fLi128ELi128ELNS4_4UMMA5MajorE1ELSP_0ELNSO_7ScaleInE0ELSQ_0EEEEEENS4_6LayoutINS5_IJSB_SB_SB_EEENS5_IJNSA_ILi0EEESV_SV_EEEEENS5_IJNS4_10UnderscoreESY_SY_EEEEENS4_23SM90_TMA_LOAD_MULTICASTENS4_14ComposedLayoutINS4_7SwizzleILi3ELi4ELi3EEENS4_18smem_ptr_flag_bitsILi16EEENST_INS5_IJSG_NSA_ILi8EEEEEENS5_IJSB_SG_EEEEEEEvNS4_8identityENS4_13SM90_TMA_LOADENS12_IS14_S16_NST_INS5_IJS17_SG_EEENS5_IJSG_SB_EEEEEEEvS1C_EENS_8epilogue10collective18CollectiveEpilogueINS1J_23Sm100TmaWarpSpecializedILi4ELi2ELi32ELb1ELb0EEEJSH_NS5_IJNST_ISF_SB_EENST_INSA_ILi32EEESB_EEEEESI_SK_SI_SK_NS1J_6fusion15FusionCallbacksIS1N_NS1S_17LinearCombinationISI_fSI_fLNS_15FloatRoundStyleE2EEESH_S1R_JEEENS4_5SM1004TMEM4LOAD26SM100_TMEM_LOAD_32dp32b32xES1D_NS12_INS13_ILi2ELi4ELi3EEES16_NST_INS5_IJS17_S1P_EEENS5_IJS1P_SB_EEEEEEENS4_39AutoVectorizingCopyWithAssumedAlignmentILi128EEENS4_14SM90_TMA_STOREES26_S28_S28_EEEvvEEEEvNT_6ParamsE)
        /*0008*/ 	.word	0x0000006e


	//----- nvinfo : EIATTR_FRAME_SIZE
	.align		4
.L_19:
        /*000c*/ 	.byte	0x04, 0x11
        /*000e*/ 	.short	(.L_21 - .L_20)
	.align		4
.L_20:
        /*0010*/ 	.word	index@($__internal_2_$__cuda_sm10x_tcgen05_guardrail_trap_unallocated_columns_being_dealloced)
        /*0014*/ 	.word	0x00000000


	//----- nvinfo : EIATTR_FRAME_SIZE
	.align		4
.L_21:
        /*0018*/ 	.byte	0x04, 0x11
        /*001a*/ 	.short	(.L_23 - .L_22)
	.align		4
.L_22:
        /*001c*/ 	.word	index@($__internal_1_$__cuda_sm10x_tcgen05_guardrail_trap_phase_invalid_during_alloc)
        /*0020*/ 	.word	0x00000000


	//----- nvinfo : EIATTR_FRAME_SIZE
	.align		4
.L_23:
        /*0024*/ 	.byte	0x04, 0x11
        /*0026*/ 	.short	(.L_25 - .L_24)
	.align		4
.L_24:
        /*0028*/ 	.word	index@($__internal_0_$__cuda_sm10x_tcgen05_guardrail_trap_col_being_dealloced_not_returned_by_alloc)
        /*002c*/ 	.word	0x00000000


	//----- nvinfo : EIATTR_FRAME_SIZE
	.align		4
.L_25:
        /*0030*/ 	.byte	0x04, 0x11
        /*0032*/ 	.short	(.L_27 - .L_26)
	.align		4
.L_26:
        /*0034*/ 	.word	index@(_ZN7cutlass13device_kernelINS_4gemm6kernel13GemmUniversalIN4cute5tupleIJiiiiEEENS1_10collective13CollectiveMmaINS1_35MainloopSm100TmaUmmaWarpSpecializedILi6ELi2ELi4ENS5_IJNS4_1CILi1EEENSA_ILi2EEESB_EEEEENS5_IJNSA_ILi128EEESF_NSA_ILi64EEEEEENS_6half_tENS5_IJSB_llEEESI_NS5_IJlSB_lEEENS4_8TiledMMAINS4_8MMA_AtomIJNS4_20SM100_MMA_F16BF16_SSISI_SI_fLi128ELi128ELNS4_4UMMA5MajorE1ELSP_0ELNSO_7ScaleInE0ELSQ_0EEEEEENS4_6LayoutINS5_IJSB_SB_SB_EEENS5_IJNSA_ILi0EEESV_SV_EEEEENS5_IJNS4_10UnderscoreESY_SY_EEEEENS4_23SM90_TMA_LOAD_MULTICASTENS4_14ComposedLayoutINS4_7SwizzleILi3ELi4ELi3EEENS4_18smem_ptr_flag_bitsILi16EEENST_INS5_IJSG_NSA_ILi8EEEEEENS5_IJSB_SG_EEEEEEEvNS4_8identityENS4_13SM90_TMA_LOADENS12_IS14_S16_NST_INS5_IJS17_SG_EEENS5_IJSG_SB_EEEEEEEvS1C_EENS_8epilogue10collective18CollectiveEpilogueINS1J_23Sm100TmaWarpSpecializedILi4ELi2ELi32ELb1ELb0EEEJSH_NS5_IJNST_ISF_SB_EENST_INSA_ILi32EEESB_EEEEESI_SK_SI_SK_NS1J_6fusion15FusionCallbacksIS1N_NS1S_17LinearCombinationISI_fSI_fLNS_15FloatRoundStyleE2EEESH_S1R_JEEENS4_5SM1004TMEM4LOAD26SM100_TMEM_LOAD_32dp32b32xES1D_NS12_INS13_ILi2ELi4ELi3EEES16_NST_INS5_IJS17_S1P_EEENS5_IJS1P_SB_EEEEEEENS4_39AutoVectorizingCopyWithAssumedAlignmentILi128EEENS4_14SM90_TMA_STOREES26_S28_S28_EEEvvEEEEvNT_6ParamsE)
        /*0038*/ 	.word	0x00000000


	//----- nvinfo : EIATTR_MIN_STACK_SIZE
	.align		4
.L_27:
        /*003c*/ 	.byte	0x04, 0x12
        /*003e*/ 	.short	(.L_29 - .L_28)
	.align		4
.L_28:
        /*0040*/ 	.word	index@(_ZN7cutlass13device_kernelINS_4gemm6kernel13GemmUniversalIN4cute5tupleIJiiiiEEENS1_10collective13CollectiveMmaINS1_35MainloopSm100TmaUmmaWarpSpecializedILi6ELi2ELi4ENS5_IJNS4_1CILi1EEENSA_ILi2EEESB_EEEEENS5_IJNSA_ILi128EEESF_NSA_ILi64EEEEEENS_6half_tENS5_IJSB_llEEESI_NS5_IJlSB_lEEENS4_8TiledMMAINS4_8MMA_AtomIJNS4_20SM100_MMA_F16BF16_SSISI_SI_fLi128ELi128ELNS4_4UMMA5MajorE1ELSP_0ELNSO_7ScaleInE0ELSQ_0EEEEEENS4_6LayoutINS5_IJSB_SB_SB_EEENS5_IJNSA_ILi0EEESV_SV_EEEEENS5_IJNS4_10UnderscoreESY_SY_EEEEENS4_23SM90_TMA_LOAD_MULTICASTENS4_14ComposedLayoutINS4_7SwizzleILi3ELi4ELi3EEENS4_18smem_ptr_flag_bitsILi16EEENST_INS5_IJSG_NSA_ILi8EEEEEENS5_IJSB_SG_EEEEEEEvNS4_8identityENS4_13SM90_TMA_LOADENS12_IS14_S16_NST_INS5_IJS17_SG_EEENS5_IJSG_SB_EEEEEEEvS1C_EENS_8epilogue10collective18CollectiveEpilogueINS1J_23Sm100TmaWarpSpecializedILi4ELi2ELi32ELb1ELb0EEEJSH_NS5_IJNST_ISF_SB_EENST_INSA_ILi32EEESB_EEEEESI_SK_SI_SK_NS1J_6fusion15FusionCallbacksIS1N_NS1S_17LinearCombinationISI_fSI_fLNS_15FloatRoundStyleE2EEESH_S1R_JEEENS4_5SM1004TMEM4LOAD26SM100_TMEM_LOAD_32dp32b32xES1D_NS12_INS13_ILi2ELi4ELi3EEES16_NST_INS5_IJS17_S1P_EEENS5_IJS1P_SB_EEEEEEENS4_39AutoVectorizingCopyWithAssumedAlignmentILi128EEENS4_14SM90_TMA_STOREES26_S28_S28_EEEvvEEEEvNT_6ParamsE)
        /*0044*/ 	.word	0x00000000
.L_29:


//--------------------- .nv.compat                --------------------------
	.section	.nv.compat,"",@"SHT_CUDA_COMPAT_INFO"
	.align	4
        /*0000*/ 	.byte	0x02, 0x09, 0x01, 0x00, 0x02, 0x02, 0x02, 0x00, 0x02, 0x05, 0x05, 0x00, 0x03, 0x07, 0x01, 0x01
        /*0010*/ 	.byte	0x02, 0x03, 0x01, 0x00, 0x02, 0x06, 0x01, 0x00, 0x04, 0x0b, 0x08, 0x00, 0x09, 0x00, 0x00, 0x00
        /*0020*/ 	.byte	0x00, 0x00, 0x00, 0x00


//--------------------- .nv.info._ZN7cutlass13device_kernelINS_4gemm6kernel13GemmUniversalIN4cute5tupleIJiiiiEEENS1_10collective13CollectiveMmaINS1_35MainloopSm100TmaUmmaWarpSpecializedILi6ELi2ELi4ENS5_IJNS4_1CILi1EEENSA_ILi2EEESB_EEEEENS5_IJNSA_ILi128EEESF_NSA_ILi64EEEEEENS_6half_tENS5_IJSB_llEEESI_NS5_IJlSB_lEEENS4_8TiledMMAINS4_8MMA_AtomIJNS4_20SM100_MMA_F16BF16_SSISI_SI_fLi128ELi128ELNS4_4UMMA5MajorE1ELSP_0ELNSO_7ScaleInE0ELSQ_0EEEEEENS4_6LayoutINS5_IJSB_SB_SB_EEENS5_IJNSA_ILi0EEESV_SV_EEEEENS5_IJNS4_10UnderscoreESY_SY_EEEEENS4_23SM90_TMA_LOAD_MULTICASTENS4_14ComposedLayoutINS4_7SwizzleILi3ELi4ELi3EEENS4_18smem_ptr_flag_bitsILi16EEENST_INS5_IJSG_NSA_ILi8EEEEEENS5_IJSB_SG_EEEEEEEvNS4_8identityENS4_13SM90_TMA_LOADENS12_IS14_S16_NST_INS5_IJS17_SG_EEENS5_IJSG_SB_EEEEEEEvS1C_EENS_8epilogue10collective18CollectiveEpilogueINS1J_23Sm100TmaWarpSpecializedILi4ELi2ELi32ELb1ELb0EEEJSH_NS5_IJNST_ISF_SB_EENST_INSA_ILi32EEESB_EEEEESI_SK_SI_SK_NS1J_6fusion15FusionCallbacksIS1N_NS1S_17LinearCombinationISI_fSI_fLNS_15FloatRoundStyleE2EEESH_S1R_JEEENS4_5SM1004TMEM4LOAD26SM100_TMEM_LOAD_32dp32b32xES1D_NS12_INS13_ILi2ELi4ELi3EEES16_NST_INS5_IJS17_S1P_EEENS5_IJS1P_SB_EEEEEEENS4_39AutoVectorizingCopyWithAssumedAlignmentILi128EEENS4_14SM90_TMA_STOREES26_S28_S28_EEEvvEEEEvNT_6ParamsE --------------------------
	.section	.nv.info._ZN7cutlass13device_kernelINS_4gemm6kernel13GemmUniversalIN4cute5tupleIJiiiiEEENS1_10collective13CollectiveMmaINS1_35MainloopSm100TmaUmmaWarpSpecializedILi6ELi2ELi4ENS5_IJNS4_1CILi1EEENSA_ILi2EEESB_EEEEENS5_IJNSA_ILi128EEESF_NSA_ILi64EEEEEENS_6half_tENS5_IJSB_llEEESI_NS5_IJlSB_lEEENS4_8TiledMMAINS4_8MMA_AtomIJNS4_20SM100_MMA_F16BF16_SSISI_SI_fLi128ELi128ELNS4_4UMMA5MajorE1ELSP_0ELNSO_7ScaleInE0ELSQ_0EEEEEENS4_6LayoutINS5_IJSB_SB_SB_EEENS5_IJNSA_ILi0EEESV_SV_EEEEENS5_IJNS4_10UnderscoreESY_SY_EEEEENS4_23SM90_TMA_LOAD_MULTICASTENS4_14ComposedLayoutINS4_7SwizzleILi3ELi4ELi3EEENS4_18smem_ptr_flag_bitsILi16EEENST_INS5_IJSG_NSA_ILi8EEEEEENS5_IJSB_SG_EEEEEEEvNS4_8identityENS4_13SM90_TMA_LOADENS12_IS14_S16_NST_INS5_IJS17_SG_EEENS5_IJSG_SB_EEEEEEEvS1C_EENS_8epilogue10collective18CollectiveEpilogueINS1J_23Sm100TmaWarpSpecializedILi4ELi2ELi32ELb1ELb0EEEJSH_NS5_IJNST_ISF_SB_EENST_INSA_ILi32EEESB_EEEEESI_SK_SI_SK_NS1J_6fusion15FusionCallbacksIS1N_NS1S_17LinearCombinationISI_fSI_fLNS_15FloatRoundStyleE2EEESH_S1R_JEEENS4_5SM1004TMEM4LOAD26SM100_TMEM_LOAD_32dp32b32xES1D_NS12_INS13_ILi2ELi4ELi3EEES16_NST_INS5_IJS17_S1P_EEENS5_IJS1P_SB_EEEEEEENS4_39AutoVectorizingCopyWithAssumedAlignmentILi128EEENS4_14SM90_TMA_STOREES26_S28_S28_EEEvvEEEEvNT_6ParamsE,"",@"SHT_CUDA_INFO"
	.sectionflags	@""
	.align	4


	//----- nvinfo : EIATTR_CUDA_API_VERSION
	.align		4
        /*0000*/ 	.byte	0x04, 0x37
        /*0002*/ 	.short	(.L_31 - .L_30)
.L_30:
        /*0004*/ 	.word	0x00000082


	//----- nvinfo : EIATTR_KPARAM_INFO
	.align		4
.L_31:
        /*0008*/ 	.byte	0x04, 0x17
        /*000a*/ 	.short	(.L_33 - .L_32)
.L_32:
        /*000c*/ 	.word	0x00000000
        /*0010*/ 	.short	0x0000
        /*0012*/ 	.short	0x0000
        /*0014*/ 	.byte	0x00, 0xf0, 0x01, 0x20


	//----- nvinfo : EIATTR_AT_ENTRY_FRAGMENTS
	.align		4
.L_33:
        /*0018*/ 	.byte	0x04, 0x4f
        /*001a*/ 	.short	(.L_35 - .L_34)


	//   ....[0]....
.L_34:
        /*001c*/ 	.word	0x00000006


	//----- nvinfo : EIATTR_RESERVED_SMEM_USED
	.align		4
.L_35:
        /*0020*/ 	.byte	0x01, 0x41
	.zero		2


	//----- nvinfo : EIATTR_SPARSE_MMA_MASK
	.align		4
        /*0024*/ 	.byte	0x03, 0x50
        /*0026*/ 	.short	0x0000


	//----- nvinfo : EIATTR_TCGEN05_1CTA_USED
	.align		4
        /*0028*/ 	.byte	0x01, 0x51
	.zero		2


	//----- nvinfo : EIATTR_MAXREG_COUNT
	.align		4
        /*002c*/ 	.byte	0x03, 0x1b
        /*002e*/ 	.short	0x00ff


	//----- nvinfo : EIATTR_NUM_BARRIERS
	.align		4
        /*0030*/ 	.byte	0x02, 0x4c
        /*0032*/ 	.byte	0x07
	.zero		1


	//----- nvinfo : EIATTR_EXTERNS
	.align		4
        /*0034*/ 	.byte	0x04, 0x0f
        /*0036*/ 	.short	(.L_37 - .L_36)


	//   ....[0]....
	.align		4
.L_36:
        /*0038*/ 	.word	index@(__assertfail)


	//----- nvinfo : EIATTR_MERCURY_ISA_VERSION
	.align		4
.L_37:
        /*003c*/ 	.byte	0x03, 0x5f
        /*003e*/ 	.short	0x0101


	//----- nvinfo : EIATTR_INT_WARP_WIDE_INSTR_OFFSETS
	.align		4
        /*0040*/ 	.byte	0x04, 0x31
        /*0042*/ 	.short	(.L_39 - .L_38)


	//   ....[0]....
.L_38:
        /*0044*/ 	.word	0x00002150


	//   ....[1]....
        /*0048*/ 	.word	0x00003cd0


	//   ....[2]....
        /*004c*/ 	.word	0x00003d00


	//   ....[3]....
        /*0050*/ 	.word	0x00003d50


	//   ....[4]....
        /*0054*/ 	.word	0x00004640


	//   ....[5]....
        /*0058*/ 	.word	0x00004690


	//   ....[6]....
        /*005c*/ 	.word	0x00004780


	//   ....[7]....
        /*0060*/ 	.word	0x000047f0


	//   ....[8]....
        /*0064*/ 	.word	0x00004900


	//   ....[9]....
        /*0068*/ 	.word	0x00004990


	//   ....[10]....
        /*006c*/ 	.word	0x00004b60


	//   ....[11]....
        /*0070*/ 	.word	0x00004ca0


	//----- nvinfo : EIATTR_COOP_GROUP_MASK_REGIDS
	.align		4
.L_39:
        /*0074*/ 	.byte	0x04, 0x29
        /*0076*/ 	.short	(.L_41 - .L_40)


	//   ....[0]....
.L_40:
        /*0078*/ 	.word	0xffffffff


	//   ....[1]....
        /*007c*/ 	.word	0xffffffff


	//   ....[2]....
        /*0080*/ 	.word	0xffffffff


	//   ....[3]....
        /*0084*/ 	.word	0xffffffff


	//   ....[4]....
        /*0088*/ 	.word	0xffffffff


	//   ....[5]....
        /*008c*/ 	.word	0xffffffff


	//   ....[6]....
        /*0090*/ 	.word	0xffffffff


	//   ....[7]....
        /*0094*/ 	.word	0xffffffff


	//   ....[8]....
        /*0098*/ 	.word	0xffffffff


	//   ....[9]....
        /*009c*/ 	.word	0xffffffff


	//   ....[10]....
        /*00a0*/ 	.word	0xffffffff


	//   ....[11]....
        /*00a4*/ 	.word	0xffffffff


	//   ....[12]....
        /*00a8*/ 	.word	0xffffffff


	//   ....[13]....
        /*00ac*/ 	.word	0xffffffff


	//----- nvinfo : EIATTR_COOP_GROUP_INSTR_OFFSETS
	.align		4
.L_41:
        /*00b0*/ 	.byte	0x04, 0x28
        /*00b2*/ 	.short	(.L_43 - .L_42)


	//   ....[0]....
.L_42:
        /*00b4*/ 	.word	0x00000090


	//   ....[1]....
        /*00b8*/ 	.word	0x000004d0


	//   ....[2]....
        /*00bc*/ 	.word	0x000006c0


	//   ....[3]....
        /*00c0*/ 	.word	0x00000860


	//   ....[4]....
        /*00c4*/ 	.word	0x00000960


	//   ....[5]....
        /*00c8*/ 	.word	0x00000ad0


	//   ....[6]....
        /*00cc*/ 	.word	0x00000c70


	//   ....[7]....
        /*00d0*/ 	.word	0x00000e20


	//   ....[8]....
        /*00d4*/ 	.word	0x00002030


	//   ....[9]....
        /*00d8*/ 	.word	0x00002f30


	//   ....[10]....
        /*00dc*/ 	.word	0x00003140


	//   ....[11]....
        /*00e0*/ 	.word	0x00003170


	//   ....[12]....
        /*00e4*/ 	.word	0x00003bc0


	//   ....[13]....
        /*00e8*/ 	.word	0x00003df0


	//----- nvinfo : EIATTR_VRC_CTA_INIT_COUNT
	.align		4
.L_43:
        /*00ec*/ 	.byte	0x02, 0x4a
        /*00ee*/ 	.byte	0x80
	.zero		1


	//----- nvinfo : EIATTR_SYSCALL_OFFSETS
	.align		4
        /*00f0*/ 	.byte	0x04, 0x46
        /*00f2*/ 	.short	(.L_45 - .L_44)


	//   ....[0]....
.L_44:
        /*00f4*/ 	.word	0x00005740


	//   ....[1]....
        /*00f8*/ 	.word	0x00005830


	//   ....[2]....
        /*00fc*/ 	.word	0x00005fa0


	//   ....[3]....
        /*0100*/ 	.word	0x00006c20


	//   ....[4]....
        /*0104*/ 	.word	0x00007870


	//   ....[5]....
        /*0108*/ 	.word	0x000084c0


	//----- nvinfo : EIATTR_MBARRIER_INSTR_OFFSETS
	.align		4
.L_45:
        /*010c*/ 	.byte	0x04, 0x39
        /*010e*/ 	.short	(.L_47 - .L_46)


	//   ....[0]....
.L_46:
        /*0110*/ 	.word	0x000005f0
        /*0114*/ 	.word	0x000000ff
        /*0118*/ 	.word	0x00000000
        /*011c*/ 	.short	0x0100
        /*011e*/ 	.byte	0x08
	.zero		1


	//   ....[1]....
        /*0120*/ 	.word	0x00000600
        /*0124*/ 	.word	0x000000ff
        /*0128*/ 	.word	0x00000030
        /*012c*/ 	.short	0x0100
        /*012e*/ 	.byte	0x08
	.zero		1


	//   ....[2]....
        /*0130*/ 	.word	0x00000610
        /*0134*/ 	.word	0x000000ff
        /*0138*/ 	.word	0x00000008
        /*013c*/ 	.short	0x0100
        /*013e*/ 	.byte	0x08
	.zero		1


	//   ....[3]....
        /*0140*/ 	.word	0x00000620
        /*0144*/ 	.word	0x000000ff
        /*0148*/ 	.word	0x00000038
        /*014c*/ 	.short	0x0100
        /*014e*/ 	.byte	0x08
	.zero		1


	//   ....[4]....
        /*0150*/ 	.word	0x00000630
        /*0154*/ 	.word	0x000000ff
        /*0158*/ 	.word	0x00000010
        /*015c*/ 	.short	0x0100
        /*015e*/ 	.byte	0x08
	.zero		1


	//   ....[5]....
        /*0160*/ 	.word	0x00000640
        /*0164*/ 	.word	0x000000ff
        /*0168*/ 	.word	0x00000040
        /*016c*/ 	.short	0x0100
        /*016e*/ 	.byte	0x08
	.zero		1


	//   ....[6]....
        /*0170*/ 	.word	0x00000650
        /*0174*/ 	.word	0x000000ff
        /*0178*/ 	.word	0x00000018
        /*017c*/ 	.short	0x0100
        /*017e*/ 	.byte	0x08
	.zero		1


	//   ....[7]....
        /*0180*/ 	.word	0x00000660
        /*0184*/ 	.word	0x000000ff
        /*0188*/ 	.word	0x00000048
        /*018c*/ 	.short	0x0100
        /*018e*/ 	.byte	0x08
	.zero		1


	//   ....[8]....
        /*0190*/ 	.word	0x00000670
        /*0194*/ 	.word	0x000000ff
        /*0198*/ 	.word	0x00000020
        /*019c*/ 	.short	0x0100
        /*019e*/ 	.byte	0x08
	.zero		1


	//   ....[9]....
        /*01a0*/ 	.word	0x00000680
        /*01a4*/ 	.word	0x000000ff
        /*01a8*/ 	.word	0x00000050
        /*01ac*/ 	.short	0x0100
        /*01ae*/ 	.byte	0x08
	.zero		1


	//   ....[10]....
        /*01b0*/ 	.word	0x00000690
        /*01b4*/ 	.word	0x000000ff
        /*01b8*/ 	.word	0x00000028
        /*01bc*/ 	.short	0x0100
        /*01be*/ 	.byte	0x08
	.zero		1


	//   ....[11]....
        /*01c0*/ 	.word	0x000006a0
        /*01c4*/ 	.word	0x000000ff
        /*01c8*/ 	.word	0x00000058
        /*01cc*/ 	.short	0x0100
        /*01ce*/ 	.byte	0x08
	.zero		1


	//   ....[12]....
        /*01d0*/ 	.word	0x000007d0
        /*01d4*/ 	.word	0x000000ff
        /*01d8*/ 	.word	0x00000060
        /*01dc*/ 	.short	0x0100
        /*01de*/ 	.byte	0x08
	.zero		1


	//   ....[13]....
        /*01e0*/ 	.word	0x000007e0
        /*01e4*/ 	.word	0x000000ff
        /*01e8*/ 	.word	0x00000080
        /*01ec*/ 	.short	0x0100
        /*01ee*/ 	.byte	0x08
	.zero		1


	//   ....[14]....
        /*01f0*/ 	.word	0x000007f0
        /*01f4*/ 	.word	0x000000ff
        /*01f8*/ 	.word	0x00000068
        /*01fc*/ 	.short	0x0100
        /*01fe*/ 	.byte	0x08
	.zero		1


	//   ....[15]....
        /*0200*/ 	.word	0x00000800
        /*0204*/ 	.word	0x000000ff
        /*0208*/ 	.word	0x00000088
        /*020c*/ 	.short	0x0100
        /*020e*/ 	.byte	0x08
	.zero		1


	//   ....[16]....
        /*0210*/ 	.word	0x00000810
        /*0214*/ 	.word	0x000000ff
        /*0218*/ 	.word	0x00000070
        /*021c*/ 	.short	0x0100
        /*021e*/ 	.byte	0x08
	.zero		1


	//   ....[17]....
        /*0220*/ 	.word	0x00000820
        /*0224*/ 	.word	0x000000ff
        /*0228*/ 	.word	0x00000090
        /*022c*/ 	.short	0x0100
        /*022e*/ 	.byte	0x08
	.zero		1


	//   ....[18]....
        /*0230*/ 	.word	0x00000830
        /*0234*/ 	.word	0x000000ff
        /*0238*/ 	.word	0x00000078
        /*023c*/ 	.short	0x0100
        /*023e*/ 	.byte	0x08
	.zero		1


	//   ....[19]....
        /*0240*/ 	.word	0x00000840
        /*0244*/ 	.word	0x000000ff
        /*0248*/ 	.word	0x00000098
        /*024c*/ 	.short	0x0100
        /*024e*/ 	.byte	0x08
	.zero		1


	//   ....[20]....
        /*0250*/ 	.word	0x00000930
        /*0254*/ 	.word	0x000000ff
        /*0258*/ 	.word	0x000000a0
        /*025c*/ 	.short	0x0100
        /*025e*/ 	.byte	0x06
	.zero		1


	//   ....[21]....
        /*0260*/ 	.word	0x00000940
        /*0264*/ 	.word	0x000000ff
        /*0268*/ 	.word	0x000000a8
        /*026c*/ 	.short	0x0100
        /*026e*/ 	.byte	0x06
	.zero		1


	//   ....[22]....
        /*0270*/ 	.word	0x00000a80
        /*0274*/ 	.word	0x000000ff
        /*0278*/ 	.word	0x000000b0
        /*027c*/ 	.short	0x0100
        /*027e*/ 	.byte	0x06
	.zero		1


	//   ....[23]....
        /*0280*/ 	.word	0x00000a90
        /*0284*/ 	.word	0x000000ff
        /*0288*/ 	.word	0x000000c0
        /*028c*/ 	.short	0x0100
        /*028e*/ 	.byte	0x06
	.zero		1


	//   ....[24]....
        /*0290*/ 	.word	0x00000aa0
        /*0294*/ 	.word	0x000000ff
        /*0298*/ 	.word	0x000000b8
        /*029c*/ 	.short	0x0100
        /*029e*/ 	.byte	0x06
	.zero		1


	//   ....[25]....
        /*02a0*/ 	.word	0x00000ab0
        /*02a4*/ 	.word	0x000000ff
        /*02a8*/ 	.word	0x000000c8
        /*02ac*/ 	.short	0x0100
        /*02ae*/ 	.byte	0x06
	.zero		1


	//   ....[26]....
        /*02b0*/ 	.word	0x00000be0
        /*02b4*/ 	.word	0x000000ff
        /*02b8*/ 	.word	0x000000d0
        /*02bc*/ 	.short	0x0100
        /*02be*/ 	.byte	0x08
	.zero		1


	//   ....[27]....
        /*02c0*/ 	.word	0x00000bf0
        /*02c4*/ 	.word	0x000000ff
        /*02c8*/ 	.word	0x000000f0
        /*02cc*/ 	.short	0x0100
        /*02ce*/ 	.byte	0x08
	.zero		1


	//   ....[28]....
        /*02d0*/ 	.word	0x00000c00
        /*02d4*/ 	.word	0x000000ff
        /*02d8*/ 	.word	0x000000d8
        /*02dc*/ 	.short	0x0100
        /*02de*/ 	.byte	0x08
	.zero		1


	//   ....[29]....
        /*02e0*/ 	.word	0x00000c10
        /*02e4*/ 	.word	0x000000ff
        /*02e8*/ 	.word	0x000000f8
        /*02ec*/ 	.short	0x0100
        /*02ee*/ 	.byte	0x08
	.zero		1


	//   ....[30]....
        /*02f0*/ 	.word	0x00000c20
        /*02f4*/ 	.word	0x000000ff
        /*02f8*/ 	.word	0x000000e0
        /*02fc*/ 	.short	0x0100
        /*02fe*/ 	.byte	0x08
	.zero		1


	//   ....[31]....
        /*0300*/ 	.word	0x00000c30
        /*0304*/ 	.word	0x000000ff
        /*0308*/ 	.word	0x00000100
        /*030c*/ 	.short	0x0100
        /*030e*/ 	.byte	0x08
	.zero		1


	//   ....[32]....
        /*0310*/ 	.word	0x00000c40
        /*0314*/ 	.word	0x000000ff
        /*0318*/ 	.word	0x000000e8
        /*031c*/ 	.short	0x0100
        /*031e*/ 	.byte	0x08
	.zero		1


	//   ....[33]....
        /*0320*/ 	.word	0x00000c50
        /*0324*/ 	.word	0x000000ff
        /*0328*/ 	.word	0x00000108
        /*032c*/ 	.short	0x0100
        /*032e*/ 	.byte	0x08
	.zero		1


	//   ....[34]....
        /*0330*/ 	.word	0x00000d40
        /*0334*/ 	.word	0x000000ff
        /*0338*/ 	.word	0x00000110
        /*033c*/ 	.short	0x0100
        /*033e*/ 	.byte	0x06
	.zero		1


	//   ....[35]....
        /*0340*/ 	.word	0x00000d50
        /*0344*/ 	.word	0x000000ff
        /*0348*/ 	.word	0x00000120
        /*034c*/ 	.short	0x0100
        /*034e*/ 	.byte	0x06
	.zero		1


	//   ....[36]....
        /*0350*/ 	.word	0x00000d60
        /*0354*/ 	.word	0x000000ff
        /*0358*/ 	.word	0x00000118
        /*035c*/ 	.short	0x0100
        /*035e*/ 	.byte	0x06
	.zero		1


	//   ....[37]....
        /*0360*/ 	.word	0x00000d70
        /*0364*/ 	.word	0x000000ff
        /*0368*/ 	.word	0x00000128
        /*036c*/ 	.short	0x0100
        /*036e*/ 	.byte	0x06
	.zero		1


	//   ....[38]....
        /*0370*/ 	.word	0x000017b0
        /*0374*/ 	.word	0x00000002
        /*0378*/ 	.word	0x00000120
        /*037c*/ 	.short	0x010a
        /*037e*/ 	.byte	0xff
	.zero		1


	//   ....[39]....
        /*0380*/ 	.word	0x000017e0
        /*0384*/ 	.word	0x00000002
        /*0388*/ 	.word	0x00000110
        /*038c*/ 	.short	0x0101
        /*038e*/ 	.byte	0xff
	.zero		1


	//   ....[40]....
        /*0390*/ 	.word	0x000018b0
        /*0394*/ 	.word	0x000000ff
        /*0398*/ 	.word	0x00000030
        /*039c*/ 	.short	0x010a
        /*039e*/ 	.byte	0x08
	.zero		1


	//   ....[41]....
        /*03a0*/ 	.word	0x00001960
        /*03a4*/ 	.word	0x000000ff
        /*03a8*/ 	.word	0x00000030
        /*03ac*/ 	.short	0x010a
        /*03ae*/ 	.byte	0x21
	.zero		1


	//   ....[42]....
        /*03b0*/ 	.word	0x00001af0
        /*03b4*/ 	.word	0x000000ff
        /*03b8*/ 	.word	0x00000030
        /*03bc*/ 	.short	0x010a
        /*03be*/ 	.byte	0x08
	.zero		1


	//   ....[43]....
        /*03c0*/ 	.word	0x00001c70
        /*03c4*/ 	.word	0x000000ff
        /*03c8*/ 	.word	0x000000a8
        /*03cc*/ 	.short	0x0101
        /*03ce*/ 	.byte	0x05
	.zero		1


	//   ....[44]....
        /*03d0*/ 	.word	0x00001c90
        /*03d4*/ 	.word	0x000000ff
        /*03d8*/ 	.word	0x00000030
        /*03dc*/ 	.short	0x010a
        /*03de*/ 	.byte	0x08
	.zero		1


	//   ....[45]....
        /*03e0*/ 	.word	0x00001d20
        /*03e4*/ 	.word	0x000000ff
        /*03e8*/ 	.word	0x00000030
        /*03ec*/ 	.short	0x010a
        /*03ee*/ 	.byte	0x19
	.zero		1


	//   ....[46]....
        /*03f0*/ 	.word	0x00001eb0
        /*03f4*/ 	.word	0x000000ff
        /*03f8*/ 	.word	0x00000030
        /*03fc*/ 	.short	0x010a
        /*03fe*/ 	.byte	0x08
	.zero		1


	//   ....[47]....
        /*0400*/ 	.word	0x00002060
        /*0404*/ 	.word	0x00000002
        /*0408*/ 	.word	0x000000b0
        /*040c*/ 	.short	0x010a
        /*040e*/ 	.byte	0xff
	.zero		1


	//   ....[48]....
        /*0410*/ 	.word	0x00002120
        /*0414*/ 	.word	0x00000002
        /*0418*/ 	.word	0x00000000
        /*041c*/ 	.short	0x0101
        /*041e*/ 	.byte	0xff
	.zero		1


	//   ....[49]....
        /*0420*/ 	.word	0x00002680
        /*0424*/ 	.word	0x000000ff
        /*0428*/ 	.word	0x00000000
        /*042c*/ 	.short	0x010a
        /*042e*/ 	.byte	0x04
	.zero		1


	//   ....[50]....
        /*0430*/ 	.word	0x00002710
        /*0434*/ 	.word	0x000000ff
        /*0438*/ 	.word	0x00000000
        /*043c*/ 	.short	0x010a
        /*043e*/ 	.byte	0x04
	.zero		1


	//   ....[51]....
        /*0440*/ 	.word	0x000027a0
        /*0444*/ 	.word	0x000000ff
        /*0448*/ 	.word	0x00000000
        /*044c*/ 	.short	0x010a
        /*044e*/ 	.byte	0x04
	.zero		1


	//   ....[52]....
        /*0450*/ 	.word	0x00002830
        /*0454*/ 	.word	0x000000ff
        /*0458*/ 	.word	0x00000000
        /*045c*/ 	.short	0x010a
        /*045e*/ 	.byte	0x04
	.zero		1


	//   ....[53]....
        /*0460*/ 	.word	0x000028c0
        /*0464*/ 	.word	0x000000ff
        /*0468*/ 	.word	0x00000000
        /*046c*/ 	.short	0x010a
        /*046e*/ 	.byte	0x04
	.zero		1


	//   ....[54]....
        /*0470*/ 	.word	0x00002960
        /*0474*/ 	.word	0x00000000
        /*0478*/ 	.word	0x00000000
        /*047c*/ 	.short	0x010a
        /*047e*/ 	.byte	0xff
	.zero		1


	//   ....[55]....
        /*0480*/ 	.word	0x00002a90
        /*0484*/ 	.word	0x00000000
        /*0488*/ 	.word	0x00000110
        /*048c*/ 	.short	0x010a
        /*048e*/ 	.byte	0xff
	.zero		1


	//   ....[56]....
        /*0490*/ 	.word	0x00002b00
        /*0494*/ 	.word	0x00000000
        /*0498*/ 	.word	0x00000000
        /*049c*/ 	.short	0x0101
        /*049e*/ 	.byte	0xff
	.zero		1


	//   ....[57]....
        /*04a0*/ 	.word	0x00002b20
        /*04a4*/ 	.word	0x000000ff
        /*04a8*/ 	.word	0x000000c0
        /*04ac*/ 	.short	0x010a
        /*04ae*/ 	.byte	0x05
	.zero		1


	//   ....[58]....
        /*04b0*/ 	.word	0x00002c40
        /*04b4*/ 	.word	0x00000000
        /*04b8*/ 	.word	0x000000b0
        /*04bc*/ 	.short	0x010a
        /*04be*/ 	.byte	0xff
	.zero		1


	//   ....[59]....
        /*04c0*/ 	.word	0x00002d40
        /*04c4*/ 	.word	0x00000000
        /*04c8*/ 	.word	0x00000000
        /*04cc*/ 	.short	0x0101
        /*04ce*/ 	.byte	0xff
	.zero		1


	//   ....[60]....
        /*04d0*/ 	.word	0x00002dd0
        /*04d4*/ 	.word	0x000000ff
        /*04d8*/ 	.word	0x000000c0
        /*04dc*/ 	.short	0x0106
        /*04de*/ 	.byte	0x05
	.zero		1


	//   ....[61]....
        /*04e0*/ 	.word	0x00002df0
        /*04e4*/ 	.word	0x000000ff
        /*04e8*/ 	.word	0x000000c0
        /*04ec*/ 	.short	0x010a
        /*04ee*/ 	.byte	0x05
	.zero		1


	//   ....[62]....
        /*04f0*/ 	.word	0x00002e80
        /*04f4*/ 	.word	0x000000ff
        /*04f8*/ 	.word	0x000000c0
        /*04fc*/ 	.short	0x0106
        /*04fe*/ 	.byte	0x04
	.zero		1


	//   ....[63]....
        /*0500*/ 	.word	0x00002ec0
        /*0504*/ 	.word	0x00000000
        /*0508*/ 	.word	0x000000c0
        /*050c*/ 	.short	0x010a
        /*050e*/ 	.byte	0xff
	.zero		1


	//   ....[64]....
        /*0510*/ 	.word	0x00003410
        /*0514*/ 	.word	0x00000000
        /*0518*/ 	.word	0x000000b0
        /*051c*/ 	.short	0x010a
        /*051e*/ 	.byte	0xff
	.zero		1


	//   ....[65]....
        /*0520*/ 	.word	0x00003520
        /*0524*/ 	.word	0x00000003
        /*0528*/ 	.word	0x00000000
        /*052c*/ 	.short	0x0101
        /*052e*/ 	.byte	0xff
	.zero		1


	//   ....[66]....
        /*0530*/ 	.word	0x00003530
        /*0534*/ 	.word	0x000000ff
        /*0538*/ 	.word	0x00000000
        /*053c*/ 	.short	0x010a
        /*053e*/ 	.byte	0x06
	.zero		1


	//   ....[67]....
        /*0540*/ 	.word	0x00003550
        /*0544*/ 	.word	0x000000ff
        /*0548*/ 	.word	0x000000f0
        /*054c*/ 	.short	0x010a
        /*054e*/ 	.byte	0x07
	.zero		1


	//   ....[68]....
        /*0550*/ 	.word	0x00003620
        /*0554*/ 	.word	0x000000ff
        /*0558*/ 	.word	0x00000000
        /*055c*/ 	.short	0x010a
        /*055e*/ 	.byte	0x06
	.zero		1


	//   ....[69]....
        /*0560*/ 	.word	0x00003750
        /*0564*/ 	.word	0x000000ff
        /*0568*/ 	.word	0x00000000
        /*056c*/ 	.short	0x010a
        /*056e*/ 	.byte	0x1a
	.zero		1


	//   ....[70]....
        /*0570*/ 	.word	0x000039f0
        /*0574*/ 	.word	0x000000ff
        /*0578*/ 	.word	0x00000000
        /*057c*/ 	.short	0x010a
        /*057e*/ 	.byte	0x06
	.zero		1


	//   ....[71]....
        /*0580*/ 	.word	0x00003a80
        /*0584*/ 	.word	0x000000ff
        /*0588*/ 	.word	0x00000000
        /*058c*/ 	.short	0x010a
        /*058e*/ 	.byte	0x06
	.zero		1


	//   ....[72]....
        /*0590*/ 	.word	0x00003b10
        /*0594*/ 	.word	0x000000ff
        /*0598*/ 	.word	0x00000000
        /*059c*/ 	.short	0x010a
        /*059e*/ 	.byte	0x06
	.zero		1


	//   ....[73]....
        /*05a0*/ 	.word	0x00003ba0
        /*05a4*/ 	.word	0x000000ff
        /*05a8*/ 	.word	0x00000000
        /*05ac*/ 	.short	0x010a
        /*05ae*/ 	.byte	0x07
	.zero		1


	//   ....[74]....
        /*05b0*/ 	.word	0x00003fe0
        /*05b4*/ 	.word	0x00000000
        /*05b8*/ 	.word	0x000000b0
        /*05bc*/ 	.short	0x010a
        /*05be*/ 	.byte	0xff
	.zero		1


	//   ....[75]....
        /*05c0*/ 	.word	0x000040a0
        /*05c4*/ 	.word	0x00000000
        /*05c8*/ 	.word	0x00000000
        /*05cc*/ 	.short	0x0101
        /*05ce*/ 	.byte	0xff
	.zero		1


	//   ....[76]....
        /*05d0*/ 	.word	0x000043c0
        /*05d4*/ 	.word	0x000000ff
        /*05d8*/ 	.word	0x000000a8
        /*05dc*/ 	.short	0x010a
        /*05de*/ 	.byte	0x04
	.zero		1


	//   ....[77]....
        /*05e0*/ 	.word	0x000045c0
        /*05e4*/ 	.word	0x000000ff
        /*05e8*/ 	.word	0x00000080
        /*05ec*/ 	.short	0x010a
        /*05ee*/ 	.byte	0x04
	.zero		1


	//   ....[78]....
        /*05f0*/ 	.word	0x00004730
        /*05f4*/ 	.word	0x000000ff
        /*05f8*/ 	.word	0x00000060
        /*05fc*/ 	.short	0x010b
        /*05fe*/ 	.byte	0x04
	.zero		1


	//   ....[79]....
        /*0600*/ 	.word	0x00004740
        /*0604*/ 	.word	0x000000ff
        /*0608*/ 	.word	0x00000000
        /*060c*/ 	.short	0x0101
        /*060e*/ 	.byte	0x06
	.zero		1


	//   ....[80]....
        /*0610*/ 	.word	0x00004750
        /*0614*/ 	.word	0x000000ff
        /*0618*/ 	.word	0x00000088
        /*061c*/ 	.short	0x010a
        /*061e*/ 	.byte	0x04
	.zero		1


	//   ....[81]....
        /*0620*/ 	.word	0x000048a0
        /*0624*/ 	.word	0x000000ff
        /*0628*/ 	.word	0x00000068
        /*062c*/ 	.short	0x010b
        /*062e*/ 	.byte	0x04
	.zero		1


	//   ....[82]....
        /*0630*/ 	.word	0x000048b0
        /*0634*/ 	.word	0x000000ff
        /*0638*/ 	.word	0x00000000
        /*063c*/ 	.short	0x0101
        /*063e*/ 	.byte	0x06
	.zero		1


	//   ....[83]....
        /*0640*/ 	.word	0x000048c0
        /*0644*/ 	.word	0x000000ff
        /*0648*/ 	.word	0x00000090
        /*064c*/ 	.short	0x010a
        /*064e*/ 	.byte	0x04
	.zero		1


	//   ....[84]....
        /*0650*/ 	.word	0x00004a40
        /*0654*/ 	.word	0x000000ff
        /*0658*/ 	.word	0x00000070
        /*065c*/ 	.short	0x010b
        /*065e*/ 	.byte	0x04
	.zero		1


	//   ....[85]....
        /*0660*/ 	.word	0x00004a80
        /*0664*/ 	.word	0x000000ff
        /*0668*/ 	.word	0x00000000
        /*066c*/ 	.short	0x0101
        /*066e*/ 	.byte	0x06
	.zero		1


	//   ....[86]....
        /*0670*/ 	.word	0x00004ac0
        /*0674*/ 	.word	0x000000ff
        /*0678*/ 	.word	0x00000098
        /*067c*/ 	.short	0x010a
        /*067e*/ 	.byte	0x04
	.zero		1


	//   ....[87]....
        /*0680*/ 	.word	0x00004d00
        /*0684*/ 	.word	0x000000ff
        /*0688*/ 	.word	0x00000078
        /*068c*/ 	.short	0x010b
        /*068e*/ 	.byte	0x04
	.zero		1


	//   ....[88]....
        /*0690*/ 	.word	0x00004d20
        /*0694*/ 	.word	0x000000ff
        /*0698*/ 	.word	0x00000000
        /*069c*/ 	.short	0x0101
        /*069e*/ 	.byte	0x05
	.zero		1


	//   ....[89]....
        /*06a0*/ 	.word	0x00004d50
        /*06a4*/ 	.word	0x000000ff
        /*06a8*/ 	.word	0x00000080
        /*06ac*/ 	.short	0x010a
        /*06ae*/ 	.byte	0x04
	.zero		1


	//   ....[90]....
        /*06b0*/ 	.word	0x00004d70
        /*06b4*/ 	.word	0x000000ff
        /*06b8*/ 	.word	0x00000088
        /*06bc*/ 	.short	0x010a
        /*06be*/ 	.byte	0x04
	.zero		1


	//   ....[91]....
        /*06c0*/ 	.word	0x00004d90
        /*06c4*/ 	.word	0x000000ff
        /*06c8*/ 	.word	0x00000090
        /*06cc*/ 	.short	0x010a
        /*06ce*/ 	.byte	0x04
	.zero		1


	//   ....[92]....
        /*06d0*/ 	.word	0x00004dd0
        /*06d4*/ 	.word	0x00000000
        /*06d8*/ 	.word	0x00000098
        /*06dc*/ 	.short	0x010a
        /*06de*/ 	.byte	0xff
	.zero		1


	//   ....[93]....
        /*06e0*/ 	.word	0x00005100
        /*06e4*/ 	.word	0x00000000
        /*06e8*/ 	.word	0x000000b0
        /*06ec*/ 	.short	0x010a
        /*06ee*/ 	.byte	0xff
	.zero		1


	//   ....[94]....
        /*06f0*/ 	.word	0x00005210
        /*06f4*/ 	.word	0x00000000
        /*06f8*/ 	.word	0x00000000
        /*06fc*/ 	.short	0x0101
        /*06fe*/ 	.byte	0xff
	.zero		1


	//   ....[95]....
        /*0700*/ 	.word	0x00005c60
        /*0704*/ 	.word	0x000000ff
        /*0708*/ 	.word	0x00000060
        /*070c*/ 	.short	0x010a
        /*070e*/ 	.byte	0x30
	.zero		1


	//   ....[96]....
        /*0710*/ 	.word	0x00005ca0
        /*0714*/ 	.word	0x00000040
        /*0718*/ 	.word	0x000000d0
        /*071c*/ 	.short	0x010a
        /*071e*/ 	.byte	0xff
	.zero		1


	//   ....[97]....
        /*0720*/ 	.word	0x00005d90
        /*0724*/ 	.word	0x000000ff
        /*0728*/ 	.word	0x00000060
        /*072c*/ 	.short	0x010a
        /*072e*/ 	.byte	0x30
	.zero		1


	//   ....[98]....
        /*0730*/ 	.word	0x00005e80
        /*0734*/ 	.word	0x00000040
        /*0738*/ 	.word	0x000000d0
        /*073c*/ 	.short	0x010a
        /*073e*/ 	.byte	0xff
	.zero		1


	//   ....[99]....
        /*0740*/ 	.word	0x00006950
        /*0744*/ 	.word	0x00000000
        /*0748*/ 	.word	0x00000000
        /*074c*/ 	.short	0x0101
        /*074e*/ 	.byte	0xff
	.zero		1


	//   ....[100]....
        /*0750*/ 	.word	0x00006960
        /*0754*/ 	.word	0x00000002
        /*0758*/ 	.word	0x00000060
        /*075c*/ 	.short	0x010a
        /*075e*/ 	.byte	0xff
	.zero		1


	//   ....[101]....
        /*0760*/ 	.word	0x00006a40
        /*0764*/ 	.word	0x00000002
        /*0768*/ 	.word	0x00000060
        /*076c*/ 	.short	0x010a
        /*076e*/ 	.byte	0xff
	.zero		1


	//   ....[102]....
        /*0770*/ 	.word	0x000075a0
        /*0774*/ 	.word	0x00000048
        /*0778*/ 	.word	0x00000000
        /*077c*/ 	.short	0x0101
        /*077e*/ 	.byte	0xff
	.zero		1


	//   ....[103]....
        /*0780*/ 	.word	0x000075c0
        /*0784*/ 	.word	0x00000000
        /*0788*/ 	.word	0x00000060
        /*078c*/ 	.short	0x010a
        /*078e*/ 	.byte	0xff
	.zero		1


	//   ....[104]....
        /*0790*/ 	.word	0x00007690
        /*0794*/ 	.word	0x00000000
        /*0798*/ 	.word	0x00000060
        /*079c*/ 	.short	0x010a
        /*079e*/ 	.byte	0xff
	.zero		1


	//   ....[105]....
        /*07a0*/ 	.word	0x000081f0
        /*07a4*/ 	.word	0x00000048
        /*07a8*/ 	.word	0x00000000
        /*07ac*/ 	.short	0x0101
        /*07ae*/ 	.byte	0xff
	.zero		1


	//   ....[106]....
        /*07b0*/ 	.word	0x00008210
        /*07b4*/ 	.word	0x00000000
        /*07b8*/ 	.word	0x00000060
        /*07bc*/ 	.short	0x010a
        /*07be*/ 	.byte	0xff
	.zero		1


	//   ....[107]....
        /*07c0*/ 	.word	0x000082e0
        /*07c4*/ 	.word	0x00000000
        /*07c8*/ 	.word	0x00000060
        /*07cc*/ 	.short	0x010a
        /*07ce*/ 	.byte	0xff
	.zero		1


	//   ....[108]....
        /*07d0*/ 	.word	0x00008620
        /*07d4*/ 	.word	0x000000ff
        /*07d8*/ 	.word	0x00000000
        /*07dc*/ 	.short	0x0101
        /*07de*/ 	.byte	0x05
	.zero		1


	//   ....[109]....
        /*07e0*/ 	.word	0x00008ea0
        /*07e4*/ 	.word	0x00000000
        /*07e8*/ 	.word	0x00000000
        /*07ec*/ 	.short	0x0101
        /*07ee*/ 	.byte	0xff
	.zero		1


	//   ....[110]....
        /*07f0*/ 	.word	0x00009110
        /*07f4*/ 	.word	0x000000ff
        /*07f8*/ 	.word	0x00000000
        /*07fc*/ 	.short	0x0101
        /*07fe*/ 	.byte	0x04
	.zero		1


	//   ....[111]....
        /*0800*/ 	.word	0x00009130
        /*0804*/ 	.word	0x00000002
        /*0808*/ 	.word	0x00000120
        /*080c*/ 	.short	0x010a
        /*080e*/ 	.byte	0xff
	.zero		1


	//   ....[112]....
        /*0810*/ 	.word	0x00009190
        /*0814*/ 	.word	0x00000002
        /*0818*/ 	.word	0x00000030
        /*081c*/ 	.short	0x010a
        /*081e*/ 	.byte	0xff
	.zero		1


	//   ....[113]....
        /*0820*/ 	.word	0x000091f0
        /*0824*/ 	.word	0x00000002
        /*0828*/ 	.word	0x00000030
        /*082c*/ 	.short	0x010a
        /*082e*/ 	.byte	0xff
	.zero		1


	//   ....[114]....
        /*0830*/ 	.word	0x00009240
        /*0834*/ 	.word	0x00000002
        /*0838*/ 	.word	0x000000b0
        /*083c*/ 	.short	0x010a
        /*083e*/ 	.byte	0xff
	.zero		1


	//   ....[115]....
        /*0840*/ 	.word	0x000092a0
        /*0844*/ 	.word	0x00000000
        /*0848*/ 	.word	0x00000000
        /*084c*/ 	.short	0x010a
        /*084e*/ 	.byte	0xff
	.zero		1


	//   ....[116]....
        /*0850*/ 	.word	0x00009300
        /*0854*/ 	.word	0x00000000
        /*0858*/ 	.word	0x00000000
        /*085c*/ 	.short	0x010a
        /*085e*/ 	.byte	0xff
	.zero		1


	//   ....[117]....
        /*0860*/ 	.word	0x00009360
        /*0864*/ 	.word	0x00000000
        /*0868*/ 	.word	0x00000000
        /*086c*/ 	.short	0x010a
        /*086e*/ 	.byte	0xff
	.zero		1


	//   ....[118]....
        /*0870*/ 	.word	0x000093c0
        /*0874*/ 	.word	0x00000000
        /*0878*/ 	.word	0x00000000
        /*087c*/ 	.short	0x010a
        /*087e*/ 	.byte	0xff
	.zero		1


	//   ....[119]....
        /*0880*/ 	.word	0x00009420
        /*0884*/ 	.word	0x00000000
        /*0888*/ 	.word	0x00000000
        /*088c*/ 	.short	0x010a
        /*088e*/ 	.byte	0xff
	.zero		1


	//   ....[120]....
        /*0890*/ 	.word	0x00009470
        /*0894*/ 	.word	0x00000000
        /*0898*/ 	.word	0x00000110
        /*089c*/ 	.short	0x010a
        /*089e*/ 	.byte	0xff
	.zero		1


	//   ....[121]....
        /*08a0*/ 	.word	0x000094d0
        /*08a4*/ 	.word	0x00000000
        /*08a8*/ 	.word	0x000000c0
        /*08ac*/ 	.short	0x010a
        /*08ae*/ 	.byte	0xff
	.zero		1


	//   ....[122]....
        /*08b0*/ 	.word	0x00009520
        /*08b4*/ 	.word	0x00000000
        /*08b8*/ 	.word	0x000000b0
        /*08bc*/ 	.short	0x010a
        /*08be*/ 	.byte	0xff
	.zero		1


	//   ....[123]....
        /*08c0*/ 	.word	0x00009580
        /*08c4*/ 	.word	0x00000000
        /*08c8*/ 	.word	0x000000c0
        /*08cc*/ 	.short	0x010a
        /*08ce*/ 	.byte	0xff
	.zero		1


	//   ....[124]....
        /*08d0*/ 	.word	0x000095d0
        /*08d4*/ 	.word	0x00000000
        /*08d8*/ 	.word	0x000000b0
        /*08dc*/ 	.short	0x010a
        /*08de*/ 	.byte	0xff
	.zero		1


	//   ....[125]....
        /*08e0*/ 	.word	0x00009630
        /*08e4*/ 	.word	0x00000002
        /*08e8*/ 	.word	0x000000f0
        /*08ec*/ 	.short	0x010a
        /*08ee*/ 	.byte	0xff
	.zero		1


	//   ....[126]....
        /*08f0*/ 	.word	0x00009690
        /*08f4*/ 	.word	0x00000000
        /*08f8*/ 	.word	0x00000000
        /*08fc*/ 	.short	0x010a
        /*08fe*/ 	.byte	0xff
	.zero		1


	//   ....[127]....
        /*0900*/ 	.word	0x000096f0
        /*0904*/ 	.word	0x00000000
        /*0908*/ 	.word	0x00000000
        /*090c*/ 	.short	0x010a
        /*090e*/ 	.byte	0xff
	.zero		1


	//   ....[128]....
        /*0910*/ 	.word	0x00009750
        /*0914*/ 	.word	0x00000000
        /*0918*/ 	.word	0x00000000
        /*091c*/ 	.short	0x010a
        /*091e*/ 	.byte	0xff
	.zero		1


	//   ....[129]....
        /*0920*/ 	.word	0x000097b0
        /*0924*/ 	.word	0x00000000
        /*0928*/ 	.word	0x00000000
        /*092c*/ 	.short	0x010a
        /*092e*/ 	.byte	0xff
	.zero		1


	//   ....[130]....
        /*0930*/ 	.word	0x00009810
        /*0934*/ 	.word	0x00000000
        /*0938*/ 	.word	0x00000000
        /*093c*/ 	.short	0x010a
        /*093e*/ 	.byte	0xff
	.zero		1


	//   ....[131]....
        /*0940*/ 	.word	0x00009860
        /*0944*/ 	.word	0x00000000
        /*0948*/ 	.word	0x000000b0
        /*094c*/ 	.short	0x010a
        /*094e*/ 	.byte	0xff
	.zero		1


	//   ....[132]....
        /*0950*/ 	.word	0x000098c0
        /*0954*/ 	.word	0x00000000
        /*0958*/ 	.word	0x000000a8
        /*095c*/ 	.short	0x010a
        /*095e*/ 	.byte	0xff
	.zero		1


	//   ....[133]....
        /*0960*/ 	.word	0x00009920
        /*0964*/ 	.word	0x00000000
        /*0968*/ 	.word	0x00000080
        /*096c*/ 	.short	0x010a
        /*096e*/ 	.byte	0xff
	.zero		1


	//   ....[134]....
        /*0970*/ 	.word	0x00009980
        /*0974*/ 	.word	0x00000000
        /*0978*/ 	.word	0x00000088
        /*097c*/ 	.short	0x010a
        /*097e*/ 	.byte	0xff
	.zero		1


	//   ....[135]....
        /*0980*/ 	.word	0x000099e0
        /*0984*/ 	.word	0x00000000
        /*0988*/ 	.word	0x00000090
        /*098c*/ 	.short	0x010a
        /*098e*/ 	.byte	0xff
	.zero		1


	//   ....[136]....
        /*0990*/ 	.word	0x00009a40
        /*0994*/ 	.word	0x00000000
        /*0998*/ 	.word	0x00000098
        /*099c*/ 	.short	0x010a
        /*099e*/ 	.byte	0xff
	.zero		1


	//   ....[137]....
        /*09a0*/ 	.word	0x00009aa0
        /*09a4*/ 	.word	0x00000000
        /*09a8*/ 	.word	0x00000080
        /*09ac*/ 	.short	0x010a
        /*09ae*/ 	.byte	0xff
	.zero		1


	//   ....[138]....
        /*09b0*/ 	.word	0x00009b00
        /*09b4*/ 	.word	0x00000000
        /*09b8*/ 	.word	0x00000088
        /*09bc*/ 	.short	0x010a
        /*09be*/ 	.byte	0xff
	.zero		1


	//   ....[139]....
        /*09c0*/ 	.word	0x00009b60
        /*09c4*/ 	.word	0x00000000
        /*09c8*/ 	.word	0x00000090
        /*09cc*/ 	.short	0x010a
        /*09ce*/ 	.byte	0xff
	.zero		1


	//   ....[140]....
        /*09d0*/ 	.word	0x00009bb0
        /*09d4*/ 	.word	0x00000000
        /*09d8*/ 	.word	0x000000b0
        /*09dc*/ 	.short	0x010a
        /*09de*/ 	.byte	0xff
	.zero		1


	//   ....[141]....
        /*09e0*/ 	.word	0x00009c10
        /*09e4*/ 	.word	0x00000002
        /*09e8*/ 	.word	0x00000060
        /*09ec*/ 	.short	0x010a
        /*09ee*/ 	.byte	0xff
	.zero		1


	//   ....[142]....
        /*09f0*/ 	.word	0x00009c60
        /*09f4*/ 	.word	0x00000040
        /*09f8*/ 	.word	0x000000d0
        /*09fc*/ 	.short	0x010a
        /*09fe*/ 	.byte	0xff
	.zero		1


	//   ....[143]....
        /*0a00*/ 	.word	0x00009cb0
        /*0a04*/ 	.word	0x00000002
        /*0a08*/ 	.word	0x00000060
        /*0a0c*/ 	.short	0x010a
        /*0a0e*/ 	.byte	0xff
	.zero		1


	//   ....[144]....
        /*0a10*/ 	.word	0x00009d00
        /*0a14*/ 	.word	0x00000000
        /*0a18*/ 	.word	0x00000060
        /*0a1c*/ 	.short	0x010a
        /*0a1e*/ 	.byte	0xff
	.zero		1


	//   ....[145]....
        /*0a20*/ 	.word	0x00009d50
        /*0a24*/ 	.word	0x00000000
        /*0a28*/ 	.word	0x00000060
        /*0a2c*/ 	.short	0x010a
        /*0a2e*/ 	.byte	0xff
	.zero		1


	//----- nvinfo : EIATTR_NUM_MBARRIERS
	.align		4
.L_47:
        /*0a30*/ 	.byte	0x03, 0x38
        /*0a32*/ 	.short	0x0026


	//----- nvinfo : EIATTR_EXIT_INSTR_OFFSETS
	.align		4
        /*0a34*/ 	.byte	0x04, 0x1c
        /*0a36*/ 	.short	(.L_49 - .L_48)


	//   ....[0]....
.L_48:
        /*0a38*/ 	.word	0x00002990


	//   ....[1]....
        /*0a3c*/ 	.word	0x00002e90


	//   ....[2]....
        /*0a40*/ 	.word	0x00002ef0


	//   ....[3]....
        /*0a44*/ 	.word	0x00003e00


	//   ....[4]....
        /*0a48*/ 	.word	0x00004e00


	//   ....[5]....
        /*0a4c*/ 	.word	0x00004e40


	//   ....[6]....
        /*0a50*/ 	.word	0x00009000


	//   ....[7]....
        /*0a54*/ 	.word	0x00009080


	//   ....[8]....
        /*0a58*/ 	.word	0x000090b0


	//   ....[9]....
        /*0a5c*/ 	.word	0x00009120


	//----- nvinfo : EIATTR_MAX_THREADS
	.align		4
.L_49:
        /*0a60*/ 	.byte	0x04, 0x05
        /*0a62*/ 	.short	(.L_51 - .L_50)
.L_50:
        /*0a64*/ 	.word	0x00000100
        /*0a68*/ 	.word	0x00000001
        /*0a6c*/ 	.word	0x00000001


	//----- nvinfo : EIATTR_CRS_STACK_SIZE
	.align		4
.L_51:
        /*0a70*/ 	.byte	0x04, 0x1e
        /*0a72*/ 	.short	(.L_53 - .L_52)
.L_52:
        /*0a74*/ 	.word	0x00000000


	//----- nvinfo : EIATTR_CBANK_PARAM_SIZE
	.align		4
.L_53:
        /*0a78*/ 	.byte	0x03, 0x19
        /*0a7a*/ 	.short	0x0800


	//----- nvinfo : EIATTR_PARAM_CBANK
	.align		4
        /*0a7c*/ 	.byte	0x04, 0x0a
        /*0a7e*/ 	.short	(.L_55 - .L_54)
	.align		4
.L_54:
        /*0a80*/ 	.word	index@(.nv.constant0._ZN7cutlass13device_kernelINS_4gemm6kernel13GemmUniversalIN4cute5tupleIJiiiiEEENS1_10collective13CollectiveMmaINS1_35MainloopSm100TmaUmmaWarpSpecializedILi6ELi2ELi4ENS5_IJNS4_1CILi1EEENSA_ILi2EEESB_EEEEENS5_IJNSA_ILi128EEESF_NSA_ILi64EEEEEENS_6half_tENS5_IJSB_llEEESI_NS5_IJlSB_lEEENS4_8TiledMMAINS4_8MMA_AtomIJNS4_20SM100_MMA_F16BF16_SSISI_SI_fLi128ELi128ELNS4_4UMMA5MajorE1ELSP_0ELNSO_7ScaleInE0ELSQ_0EEEEEENS4_6LayoutINS5_IJSB_SB_SB_EEENS5_IJNSA_ILi0EEESV_SV_EEEEENS5_IJNS4_10UnderscoreESY_SY_EEEEENS4_23SM90_TMA_LOAD_MULTICASTENS4_14ComposedLayoutINS4_7SwizzleILi3ELi4ELi3EEENS4_18smem_ptr_flag_bitsILi16EEENST_INS5_IJSG_NSA_ILi8EEEEEENS5_IJSB_SG_EEEEEEEvNS4_8identityENS4_13SM90_TMA_LOADENS12_IS14_S16_NST_INS5_IJS17_SG_EEENS5_IJSG_SB_EEEEEEEvS1C_EENS_8epilogue10collective18CollectiveEpilogueINS1J_23Sm100TmaWarpSpecializedILi4ELi2ELi32ELb1ELb0EEEJSH_NS5_IJNST_ISF_SB_EENST_INSA_ILi32EEESB_EEEEESI_SK_SI_SK_NS1J_6fusion15FusionCallbacksIS1N_NS1S_17LinearCombinationISI_fSI_fLNS_15FloatRoundStyleE2EEESH_S1R_JEEENS4_5SM1004TMEM4LOAD26SM100_TMEM_LOAD_32dp32b32xES1D_NS12_INS13_ILi2ELi4ELi3EEES16_NST_INS5_IJS17_S1P_EEENS5_IJS1P_SB_EEEEEEENS4_39AutoVectorizingCopyWithAssumedAlignmentILi128EEENS4_14SM90_TMA_STOREES26_S28_S28_EEEvvEEEEvNT_6ParamsE)
        /*0a84*/ 	.short	0x0380
        /*0a86*/ 	.short	0x0800


	//----- nvinfo : EIATTR_SW_WAR
	.align		4
.L_55:
        /*0a88*/ 	.byte	0x04, 0x36
        /*0a8a*/ 	.short	(.L_57 - .L_56)
.L_56:
        /*0a8c*/ 	.word	0x00000008
.L_57:


//--------------------- .nv.callgraph             --------------------------
	.section	.nv.callgraph,"",@"SHT_CUDA_CALLGRAPH"
	.align	4
	.sectionentsize	8
	.align		4
        /*0000*/ 	.word	0x00000000
	.align		4
        /*0004*/ 	.word	0xffffffff
	.align		4
        /*0008*/ 	.word	index@(_ZN7cutlass13device_kernelINS_4gemm6kernel13GemmUniversalIN4cute5tupleIJiiiiEEENS1_10collective13CollectiveMmaINS1_35MainloopSm100TmaUmmaWarpSpecializedILi6ELi2ELi4ENS5_IJNS4_1CILi1EEENSA_ILi2EEESB_EEEEENS5_IJNSA_ILi128EEESF_NSA_ILi64EEEEEENS_6half_tENS5_IJSB_llEEESI_NS5_IJlSB_lEEENS4_8TiledMMAINS4_8MMA_AtomIJNS4_20SM100_MMA_F16BF16_SSISI_SI_fLi128ELi128ELNS4_4UMMA5MajorE1ELSP_0ELNSO_7ScaleInE0ELSQ_0EEEEEENS4_6LayoutINS5_IJSB_SB_SB_EEENS5_IJNSA_ILi0EEESV_SV_EEEEENS5_IJNS4_10UnderscoreESY_SY_EEEEENS4_23SM90_TMA_LOAD_MULTICASTENS4_14ComposedLayoutINS4_7SwizzleILi3ELi4ELi3EEENS4_18smem_ptr_flag_bitsILi16EEENST_INS5_IJSG_NSA_ILi8EEEEEENS5_IJSB_SG_EEEEEEEvNS4_8identityENS4_13SM90_TMA_LOADENS12_IS14_S16_NST_INS5_IJS17_SG_EEENS5_IJSG_SB_EEEEEEEvS1C_EENS_8epilogue10collective18CollectiveEpilogueINS1J_23Sm100TmaWarpSpecializedILi4ELi2ELi32ELb1ELb0EEEJSH_NS5_IJNST_ISF_SB_EENST_INSA_ILi32EEESB_EEEEESI_SK_SI_SK_NS1J_6fusion15FusionCallbacksIS1N_NS1S_17LinearCombinationISI_fSI_fLNS_15FloatRoundStyleE2EEESH_S1R_JEEENS4_5SM1004TMEM4LOAD26SM100_TMEM_LOAD_32dp32b32xES1D_NS12_INS13_ILi2ELi4ELi3EEES16_NST_INS5_IJS17_S1P_EEENS5_IJS1P_SB_EEEEEEENS4_39AutoVectorizingCopyWithAssumedAlignmentILi128EEENS4_14SM90_TMA_STOREES26_S28_S28_EEEvvEEEEvNT_6ParamsE)
	.align		4
        /*000c*/ 	.word	index@(__assertfail)
	.align		4
        /*0010*/ 	.word	0x00000000
	.align		4
        /*0014*/ 	.word	0xfffffffe
	.align		4
        /*0018*/ 	.word	0x00000000
	.align		4
        /*001c*/ 	.word	0xfffffffd
	.align		4
        /*0020*/ 	.word	0x00000000
	.align		4
        /*0024*/ 	.word	0xfffffffc


//--------------------- .nv.constant4             --------------------------
	.section	.nv.constant4,"a",@progbits
	.align	8
	.align		8
.nv.constant4:
        /*0000*/ 	.dword	__assertfail
	.align		8
        /*0008*/ 	.dword	__unnamed_1
	.align		8
        /*0010*/ 	.dword	__unnamed_2
	.align		8
        /*0018*/ 	.dword	_ZN40_INTERNAL_12caa528_4_k_cu_5ef695ae_323054cuda3std3__45__cpo5beginE
	.align		8
        /*0020*/ 	.dword	_ZN40_INTERNAL_12caa528_4_k_cu_5ef695ae_323054cuda3std3__45__cpo3endE
	.align		8
        /*0028*/ 	.dword	_ZN40_INTERNAL_12caa528_4_k_cu_5ef695ae_323054cuda3std3__45__cpo6cbeginE
	.align		8
        /*0030*/ 	.dword	_ZN40_INTERNAL_12caa528_4_k_cu_5ef695ae_323054cuda3std3__45__cpo4cendE
	.align		8
        /*0038*/ 	.dword	_ZN40_INTERNAL_12caa528_4_k_cu_5ef695ae_323054cuda3std3__442_GLOBAL__N__12caa528_4_k_cu_5ef695ae_323056ignoreE
	.align		8
        /*0040*/ 	.dword	_ZN40_INTERNAL_12caa528_4_k_cu_5ef695ae_323054cuda3std3__419piecewise_constructE
	.align		8
        /*0048*/ 	.dword	_ZN40_INTERNAL_12caa528_4_k_cu_5ef695ae_323054cuda3std3__48in_placeE
	.align		8
        /*0050*/ 	.dword	_ZN40_INTERNAL_12caa528_4_k_cu_5ef695ae_323054cuda3std6ranges3__45__cpo4swapE
	.align		8
        /*0058*/ 	.dword	_ZN40_INTERNAL_12caa528_4_k_cu_5ef695ae_323054cuda3std6ranges3__45__cpo9iter_moveE
	.align		8
        /*0060*/ 	.dword	_ZN40_INTERNAL_12caa528_4_k_cu_5ef695ae_323054cute7productE
	.align		8
        /*0068*/ 	.dword	_ZN40_INTERNAL_12caa528_4_k_cu_5ef695ae_323054cute1_E
	.align		8
        /*0070*/ 	.dword	$str$25
	.align		8
        /*0078*/ 	.dword	$str$26
	.align		8
        /*0080*/ 	.dword	$str$27
	.align		8
        /*0088*/ 	.dword	$str$28


//--------------------- .text._ZN7cutlass13device_kernelINS_4gemm6kernel13GemmUniversalIN4cute5tupleIJiiiiEEENS1_10collective13CollectiveMmaINS1_35MainloopSm100TmaUmmaWarpSpecializedILi6ELi2ELi4ENS5_IJNS4_1CILi1EEENSA_ILi2EEESB_EEEEENS5_IJNSA_ILi128EEESF_NSA_ILi64EEEEEENS_6half_tENS5_IJSB_llEEESI_NS5_IJlSB_lEEENS4_8TiledMMAINS4_8MMA_AtomIJNS4_20SM100_MMA_F16BF16_SSISI_SI_fLi128ELi128ELNS4_4UMMA5MajorE1ELSP_0ELNSO_7ScaleInE0ELSQ_0EEEEEENS4_6LayoutINS5_IJSB_SB_SB_EEENS5_IJNSA_ILi0EEESV_SV_EEEEENS5_IJNS4_10UnderscoreESY_SY_EEEEENS4_23SM90_TMA_LOAD_MULTICASTENS4_14ComposedLayoutINS4_7SwizzleILi3ELi4ELi3EEENS4_18smem_ptr_flag_bitsILi16EEENST_INS5_IJSG_NSA_ILi8EEEEEENS5_IJSB_SG_EEEEEEEvNS4_8identityENS4_13SM90_TMA_LOADENS12_IS14_S16_NST_INS5_IJS17_SG_EEENS5_IJSG_SB_EEEEEEEvS1C_EENS_8epilogue10collective18CollectiveEpilogueINS1J_23Sm100TmaWarpSpecializedILi4ELi2ELi32ELb1ELb0EEEJSH_NS5_IJNST_ISF_SB_EENST_INSA_ILi32EEESB_EEEEESI_SK_SI_SK_NS1J_6fusion15FusionCallbacksIS1N_NS1S_17LinearCombinationISI_fSI_fLNS_15FloatRoundStyleE2EEESH_S1R_JEEENS4_5SM1004TMEM4LOAD26SM100_TMEM_LOAD_32dp32b32xES1D_NS12_INS13_ILi2ELi4ELi3EEES16_NST_INS5_IJS17_S1P_EEENS5_IJS1P_SB_EEEEEEENS4_39AutoVectorizingCopyWithAssumedAlignmentILi128EEENS4_14SM90_TMA_STOREES26_S28_S28_EEEvvEEEEvNT_6ParamsE --------------------------
	.section	.text._ZN7cutlass13device_kernelINS_4gemm6kernel13GemmUniversalIN4cute5tupleIJiiiiEEENS1_10collective13CollectiveMmaINS1_35MainloopSm100TmaUmmaWarpSpecializedILi6ELi2ELi4ENS5_IJNS4_1CILi1EEENSA_ILi2EEESB_EEEEENS5_IJNSA_ILi128EEESF_NSA_ILi64EEEEEENS_6half_tENS5_IJSB_llEEESI_NS5_IJlSB_lEEENS4_8TiledMMAINS4_8MMA_AtomIJNS4_20SM100_MMA_F16BF16_SSISI_SI_fLi128ELi128ELNS4_4UMMA5MajorE1ELSP_0ELNSO_7ScaleInE0ELSQ_0EEEEEENS4_6LayoutINS5_IJSB_SB_SB_EEENS5_IJNSA_ILi0EEESV_SV_EEEEENS5_IJNS4_10UnderscoreESY_SY_EEEEENS4_23SM90_TMA_LOAD_MULTICASTENS4_14ComposedLayoutINS4_7SwizzleILi3ELi4ELi3EEENS4_18smem_ptr_flag_bitsILi16EEENST_INS5_IJSG_NSA_ILi8EEEEEENS5_IJSB_SG_EEEEEEEvNS4_8identityENS4_13SM90_TMA_LOADENS12_IS14_S16_NST_INS5_IJS17_SG_EEENS5_IJSG_SB_EEEEEEEvS1C_EENS_8epilogue10collective18CollectiveEpilogueINS1J_23Sm100TmaWarpSpecializedILi4ELi2ELi32ELb1ELb0EEEJSH_NS5_IJNST_ISF_SB_EENST_INSA_ILi32EEESB_EEEEESI_SK_SI_SK_NS1J_6fusion15FusionCallbacksIS1N_NS1S_17LinearCombinationISI_fSI_fLNS_15FloatRoundStyleE2EEESH_S1R_JEEENS4_5SM1004TMEM4LOAD26SM100_TMEM_LOAD_32dp32b32xES1D_NS12_INS13_ILi2ELi4ELi3EEES16_NST_INS5_IJS17_S1P_EEENS5_IJS1P_SB_EEEEEEENS4_39AutoVectorizingCopyWithAssumedAlignmentILi128EEENS4_14SM90_TMA_STOREES26_S28_S28_EEEvvEEEEvNT_6ParamsE,"ax",@progbits
	.align	128
.text._ZN7cutlass13device_kernelINS_4gemm6kernel13GemmUniversalIN4cute5tupleIJiiiiEEENS1_10collective13CollectiveMmaINS1_35MainloopSm100TmaUmmaWarpSpecializedILi6ELi2ELi4ENS5_IJNS4_1CILi1EEENSA_ILi2EEESB_EEEEENS5_IJNSA_ILi128EEESF_NSA_ILi64EEEEEENS_6half_tENS5_IJSB_llEEESI_NS5_IJlSB_lEEENS4_8TiledMMAINS4_8MMA_AtomIJNS4_20SM100_MMA_F16BF16_SSISI_SI_fLi128ELi128ELNS4_4UMMA5MajorE1ELSP_0ELNSO_7ScaleInE0ELSQ_0EEEEEENS4_6LayoutINS5_IJSB_SB_SB_EEENS5_IJNSA_ILi0EEESV_SV_EEEEENS5_IJNS4_10UnderscoreESY_SY_EEEEENS4_23SM90_TMA_LOAD_MULTICASTENS4_14ComposedLayoutINS4_7SwizzleILi3ELi4ELi3EEENS4_18smem_ptr_flag_bitsILi16EEENST_INS5_IJSG_NSA_ILi8EEEEEENS5_IJSB_SG_EEEEEEEvNS4_8identityENS4_13SM90_TMA_LOADENS12_IS14_S16_NST_INS5_IJS17_SG_EEENS5_IJSG_SB_EEEEEEEvS1C_EENS_8epilogue10collective18CollectiveEpilogueINS1J_23Sm100TmaWarpSpecializedILi4ELi2ELi32ELb1ELb0EEEJSH_NS5_IJNST_ISF_SB_EENST_INSA_ILi32EEESB_EEEEESI_SK_SI_SK_NS1J_6fusion15FusionCallbacksIS1N_NS1S_17LinearCombinationISI_fSI_fLNS_15FloatRoundStyleE2EEESH_S1R_JEEENS4_5SM1004TMEM4LOAD26SM100_TMEM_LOAD_32dp32b32xES1D_NS12_INS13_ILi2ELi4ELi3EEES16_NST_INS5_IJS17_S1P_EEENS5_IJS1P_SB_EEEEEEENS4_39AutoVectorizingCopyWithAssumedAlignmentILi128EEENS4_14SM90_TMA_STOREES26_S28_S28_EEEvvEEEEvNT_6ParamsE:
        .type           _ZN7cutlass13device_kernelINS_4gemm6kernel13GemmUniversalIN4cute5tupleIJiiiiEEENS1_10collective13CollectiveMmaINS1_35MainloopSm100TmaUmmaWarpSpecializedILi6ELi2ELi4ENS5_IJNS4_1CILi1EEENSA_ILi2EEESB_EEEEENS5_IJNSA_ILi128EEESF_NSA_ILi64EEEEEENS_6half_tENS5_IJSB_llEEESI_NS5_IJlSB_lEEENS4_8TiledMMAINS4_8MMA_AtomIJNS4_20SM100_MMA_F16BF16_SSISI_SI_fLi128ELi128ELNS4_4UMMA5MajorE1ELSP_0ELNSO_7ScaleInE0ELSQ_0EEEEEENS4_6LayoutINS5_IJSB_SB_SB_EEENS5_IJNSA_ILi0EEESV_SV_EEEEENS5_IJNS4_10UnderscoreESY_SY_EEEEENS4_23SM90_TMA_LOAD_MULTICASTENS4_14ComposedLayoutINS4_7SwizzleILi3ELi4ELi3EEENS4_18smem_ptr_flag_bitsILi16EEENST_INS5_IJSG_NSA_ILi8EEEEEENS5_IJSB_SG_EEEEEEEvNS4_8identityENS4_13SM90_TMA_LOADENS12_IS14_S16_NST_INS5_IJS17_SG_EEENS5_IJSG_SB_EEEEEEEvS1C_EENS_8epilogue10collective18CollectiveEpilogueINS1J_23Sm100TmaWarpSpecializedILi4ELi2ELi32ELb1ELb0EEEJSH_NS5_IJNST_ISF_SB_EENST_INSA_ILi32EEESB_EEEEESI_SK_SI_SK_NS1J_6fusion15FusionCallbacksIS1N_NS1S_17LinearCombinationISI_fSI_fLNS_15FloatRoundStyleE2EEESH_S1R_JEEENS4_5SM1004TMEM4LOAD26SM100_TMEM_LOAD_32dp32b32xES1D_NS12_INS13_ILi2ELi4ELi3EEES16_NST_INS5_IJS17_S1P_EEENS5_IJS1P_SB_EEEEEEENS4_39AutoVectorizingCopyWithAssumedAlignmentILi128EEENS4_14SM90_TMA_STOREES26_S28_S28_EEEvvEEEEvNT_6ParamsE,@function
        .size           _ZN7cutlass13device_kernelINS_4gemm6kernel13GemmUniversalIN4cute5tupleIJiiiiEEENS1_10collective13CollectiveMmaINS1_35MainloopSm100TmaUmmaWarpSpecializedILi6ELi2ELi4ENS5_IJNS4_1CILi1EEENSA_ILi2EEESB_EEEEENS5_IJNSA_ILi128EEESF_NSA_ILi64EEEEEENS_6half_tENS5_IJSB_llEEESI_NS5_IJlSB_lEEENS4_8TiledMMAINS4_8MMA_AtomIJNS4_20SM100_MMA_F16BF16_SSISI_SI_fLi128ELi128ELNS4_4UMMA5MajorE1ELSP_0ELNSO_7ScaleInE0ELSQ_0EEEEEENS4_6LayoutINS5_IJSB_SB_SB_EEENS5_IJNSA_ILi0EEESV_SV_EEEEENS5_IJNS4_10UnderscoreESY_SY_EEEEENS4_23SM90_TMA_LOAD_MULTICASTENS4_14ComposedLayoutINS4_7SwizzleILi3ELi4ELi3EEENS4_18smem_ptr_flag_bitsILi16EEENST_INS5_IJSG_NSA_ILi8EEEEEENS5_IJSB_SG_EEEEEEEvNS4_8identityENS4_13SM90_TMA_LOADENS12_IS14_S16_NST_INS5_IJS17_SG_EEENS5_IJSG_SB_EEEEEEEvS1C_EENS_8epilogue10collective18CollectiveEpilogueINS1J_23Sm100TmaWarpSpecializedILi4ELi2ELi32ELb1ELb0EEEJSH_NS5_IJNST_ISF_SB_EENST_INSA_ILi32EEESB_EEEEESI_SK_SI_SK_NS1J_6fusion15FusionCallbacksIS1N_NS1S_17LinearCombinationISI_fSI_fLNS_15FloatRoundStyleE2EEESH_S1R_JEEENS4_5SM1004TMEM4LOAD26SM100_TMEM_LOAD_32dp32b32xES1D_NS12_INS13_ILi2ELi4ELi3EEES16_NST_INS5_IJS17_S1P_EEENS5_IJS1P_SB_EEEEEEENS4_39AutoVectorizingCopyWithAssumedAlignmentILi128EEENS4_14SM90_TMA_STOREES26_S28_S28_EEEvvEEEEvNT_6ParamsE,(.L_x_189 - _ZN7cutlass13device_kernelINS_4gemm6kernel13GemmUniversalIN4cute5tupleIJiiiiEEENS1_10collective13CollectiveMmaINS1_35MainloopSm100TmaUmmaWarpSpecializedILi6ELi2ELi4ENS5_IJNS4_1CILi1EEENSA_ILi2EEESB_EEEEENS5_IJNSA_ILi128EEESF_NSA_ILi64EEEEEENS_6half_tENS5_IJSB_llEEESI_NS5_IJlSB_lEEENS4_8TiledMMAINS4_8MMA_AtomIJNS4_20SM100_MMA_F16BF16_SSISI_SI_fLi128ELi128ELNS4_4UMMA5MajorE1ELSP_0ELNSO_7ScaleInE0ELSQ_0EEEEEENS4_6LayoutINS5_IJSB_SB_SB_EEENS5_IJNSA_ILi0EEESV_SV_EEEEENS5_IJNS4_10UnderscoreESY_SY_EEEEENS4_23SM90_TMA_LOAD_MULTICASTENS4_14ComposedLayoutINS4_7SwizzleILi3ELi4ELi3EEENS4_18smem_ptr_flag_bitsILi16EEENST_INS5_IJSG_NSA_ILi8EEEEEENS5_IJSB_SG_EEEEEEEvNS4_8identityENS4_13SM90_TMA_LOADENS12_IS14_S16_NST_INS5_IJS17_SG_EEENS5_IJSG_SB_EEEEEEEvS1C_EENS_8epilogue10collective18CollectiveEpilogueINS1J_23Sm100TmaWarpSpecializedILi4ELi2ELi32ELb1ELb0EEEJSH_NS5_IJNST_ISF_SB_EENST_INSA_ILi32EEESB_EEEEESI_SK_SI_SK_NS1J_6fusion15FusionCallbacksIS1N_NS1S_17LinearCombinationISI_fSI_fLNS_15FloatRoundStyleE2EEESH_S1R_JEEENS4_5SM1004TMEM4LOAD26SM100_TMEM_LOAD_32dp32b32xES1D_NS12_INS13_ILi2ELi4ELi3EEES16_NST_INS5_IJS17_S1P_EEENS5_IJS1P_SB_EEEEEEENS4_39AutoVectorizingCopyWithAssumedAlignmentILi128EEENS4_14SM90_TMA_STOREES26_S28_S28_EEEvvEEEEvNT_6ParamsE)
        .other          _ZN7cutlass13device_kernelINS_4gemm6kernel13GemmUniversalIN4cute5tupleIJiiiiEEENS1_10collective13CollectiveMmaINS1_35MainloopSm100TmaUmmaWarpSpecializedILi6ELi2ELi4ENS5_IJNS4_1CILi1EEENSA_ILi2EEESB_EEEEENS5_IJNSA_ILi128EEESF_NSA_ILi64EEEEEENS_6half_tENS5_IJSB_llEEESI_NS5_IJlSB_lEEENS4_8TiledMMAINS4_8MMA_AtomIJNS4_20SM100_MMA_F16BF16_SSISI_SI_fLi128ELi128ELNS4_4UMMA5MajorE1ELSP_0ELNSO_7ScaleInE0ELSQ_0EEEEEENS4_6LayoutINS5_IJSB_SB_SB_EEENS5_IJNSA_ILi0EEESV_SV_EEEEENS5_IJNS4_10UnderscoreESY_SY_EEEEENS4_23SM90_TMA_LOAD_MULTICASTENS4_14ComposedLayoutINS4_7SwizzleILi3ELi4ELi3EEENS4_18smem_ptr_flag_bitsILi16EEENST_INS5_IJSG_NSA_ILi8EEEEEENS5_IJSB_SG_EEEEEEEvNS4_8identityENS4_13SM90_TMA_LOADENS12_IS14_S16_NST_INS5_IJS17_SG_EEENS5_IJSG_SB_EEEEEEEvS1C_EENS_8epilogue10collective18CollectiveEpilogueINS1J_23Sm100TmaWarpSpecializedILi4ELi2ELi32ELb1ELb0EEEJSH_NS5_IJNST_ISF_SB_EENST_INSA_ILi32EEESB_EEEEESI_SK_SI_SK_NS1J_6fusion15FusionCallbacksIS1N_NS1S_17LinearCombinationISI_fSI_fLNS_15FloatRoundStyleE2EEESH_S1R_JEEENS4_5SM1004TMEM4LOAD26SM100_TMEM_LOAD_32dp32b32xES1D_NS12_INS13_ILi2ELi4ELi3EEES16_NST_INS5_IJS17_S1P_EEENS5_IJS1P_SB_EEEEEEENS4_39AutoVectorizingCopyWithAssumedAlignmentILi128EEENS4_14SM90_TMA_STOREES26_S28_S28_EEEvvEEEEvNT_6ParamsE,@"STO_CUDA_ENTRY STV_DEFAULT"
_ZN7cutlass13device_kernelINS_4gemm6kernel13GemmUniversalIN4cute5tupleIJiiiiEEENS1_10collective13CollectiveMmaINS1_35MainloopSm100TmaUmmaWarpSpecializedILi6ELi2ELi4ENS5_IJNS4_1CILi1EEENSA_ILi2EEESB_EEEEENS5_IJNSA_ILi128EEESF_NSA_ILi64EEEEEENS_6half_tENS5_IJSB_llEEESI_NS5_IJlSB_lEEENS4_8TiledMMAINS4_8MMA_AtomIJNS4_20SM100_MMA_F16BF16_SSISI_SI_fLi128ELi128ELNS4_4UMMA5MajorE1ELSP_0ELNSO_7ScaleInE0ELSQ_0EEEEEENS4_6LayoutINS5_IJSB_SB_SB_EEENS5_IJNSA_ILi0EEESV_SV_EEEEENS5_IJNS4_10UnderscoreESY_SY_EEEEENS4_23SM90_TMA_LOAD_MULTICASTENS4_14ComposedLayoutINS4_7SwizzleILi3ELi4ELi3EEENS4_18smem_ptr_flag_bitsILi16EEENST_INS5_IJSG_NSA_ILi8EEEEEENS5_IJSB_SG_EEEEEEEvNS4_8identityENS4_13SM90_TMA_LOADENS12_IS14_S16_NST_INS5_IJS17_SG_EEENS5_IJSG_SB_EEEEEEEvS1C_EENS_8epilogue10collective18CollectiveEpilogueINS1J_23Sm100TmaWarpSpecializedILi4ELi2ELi32ELb1ELb0EEEJSH_NS5_IJNST_ISF_SB_EENST_INSA_ILi32EEESB_EEEEESI_SK_SI_SK_NS1J_6fusion15FusionCallbacksIS1N_NS1S_17LinearCombinationISI_fSI_fLNS_15FloatRoundStyleE2EEESH_S1R_JEEENS4_5SM1004TMEM4LOAD26SM100_TMEM_LOAD_32dp32b32xES1D_NS12_INS13_ILi2ELi4ELi3EEES16_NST_INS5_IJS17_S1P_EEENS5_IJS1P_SB_EEEEEEENS4_39AutoVectorizingCopyWithAssumedAlignmentILi128EEENS4_14SM90_TMA_STOREES26_S28_S28_EEEvvEEEEvNT_6ParamsE:
[----:B------:R-:W1:Y:S01]  /*0000*/  LDC R1, c[0x0][0x37c] ;  /* 0x0000df00ff017b82 */ /* 0x000e620000000800 */
[----:B------:R-:W2:Y:S01]  /*0010*/  S2R R101, SR_TID.X ;  /* 0x0000000000657919 */ /* 0x000ea20000002100 */
[----:B------:R-:W3:Y:S01]  /*0020*/  LDCU.64 UR6, c[0x0][0x890] ;  /* 0x00011200ff0677ac */ /* 0x000ee20008000a00 */
[----:B------:R-:W-:Y:S02]  /*0030*/  PRMT R88, RZ, 0x7610, R88 ;  /* 0x00007610ff587816 */ /* 0x000fe40000000058 */
[----:B------:R-:W-:Y:S01]  /*0040*/  ELECT P5, URZ, PT ;  /* 0x0000000000ff782f */ /* 0x000fe200038a0000 */
[----:B------:R-:W4:Y:S01]  /*0050*/  LDCU.64 UR46, c[0x0][0x358] ;  /* 0x00006b00ff2e77ac */ /* 0x000f220008000a00 */
[----:B---3--:R-:W-:-:S04]  /*0060*/  UISETP.NE.U32.AND UP0, UPT, UR6, URZ, UPT ;  /* 0x000000ff0600728c */ /* 0x008fc8000bf05070 */
[----:B------:R-:W-:Y:S01]  /*0070*/  UISETP.NE.AND.EX UP0, UPT, UR7, URZ, UPT, UP0 ;  /* 0x000000ff0700728c */ /* 0x000fe2000bf05300 */
[----:B--2---:R-:W-:-:S05]  /*0080*/  SHF.R.U32.HI R92, RZ, 0x5, R101 ;  /* 0x00000005ff5c7819 */ /* 0x004fca0000011665 */
[----:B------:R-:W2:Y:S02]  /*0090*/  SHFL.IDX PT, R0, R92, RZ, 0x1f ;  /* 0x00001fff5c007589 */ /* 0x000ea400000e0000 */
[----:B--2---:R-:W-:Y:S01]  /*00a0*/  R2UR UR5, R0 ;  /* 0x00000000000572ca */ /* 0x004fe200000e0000 */
[----:B-1--4-:R-:W-:-:S14]  /*00b0*/  BRA.U UP0, `(.L_x_0) ;  /* 0x00000001002c7547 */ /* 0x012fdc000b800000 */
[----:B------:R-:W1:Y:S02]  /*00c0*/  LDCU.64 UR8, c[0x0][0x888] ;  /* 0x00011100ff0877ac */ /* 0x000e640008000a00 */
[----:B-1----:R-:W-:-:S04]  /*00d0*/  UISETP.NE.U32.AND UP0, UPT, UR8, URZ, UPT ;  /* 0x000000ff0800728c */ /* 0x002fc8000bf05070 */
[----:B------:R-:W-:-:S09]  /*00e0*/  UISETP.NE.AND.EX UP0, UPT, UR9, URZ, UPT, UP0 ;  /* 0x000000ff0900728c */ /* 0x000fd2000bf05300 */
[----:B------:R-:W-:Y:S05]  /*00f0*/  BRA.U !UP0, `(.L_x_1) ;  /* 0x0000000108107547 */ /* 0x000fea000b800000 */
[----:B------:R-:W1:Y:S02]  /*0100*/  LDC.64 R2, c[0x0][0x888] ;  /* 0x00022200ff027b82 */ /* 0x000e640000000a00 */
[----:B-1----:R1:W5:Y:S01]  /*0110*/  LDG.E R49, desc[UR46][R2.64] ;  /* 0x0000002e02317981 */ /* 0x002362000c1e1900 */
[----:B------:R-:W-:Y:S01]  /*0120*/  HFMA2 R88, -RZ, RZ, 0, 5.9604644775390625e-08 ;  /* 0x00000001ff587431 */ /* 0x000fe200000001ff */
[----:B------:R-:W-:Y:S05]  /*0130*/  BRA `(.L_x_0) ;  /* 0x00000000000c7947 */ /* 0x000fea0003800000 */
.L_x_1:
[----:B------:R-:W1:Y:S01]  /*0140*/  LDCU UR4, c[0x0][0x880] ;  /* 0x00011000ff0477ac */ /* 0x000e620008000800 */
[----:B------:R-:W-:Y:S01]  /*0150*/  HFMA2 R88, -RZ, RZ, 0, 5.9604644775390625e-08 ;  /* 0x00000001ff587431 */ /* 0x000fe200000001ff */
[----:B-1----:R-:W-:Y:S02]  /*0160*/  MOV R49, UR4 ;  /* 0x0000000400317c02 */ /* 0x002fe40008000f00 */
.L_x_0:
[----:B------:R-:W2:Y:S02]  /*0170*/  LDCU.64 UR8, c[0x0][0x8b0] ;  /* 0x00011600ff0877ac */ /* 0x000ea40008000a00 */
[----:B--2---:R-:W-:-:S04]  /*0180*/  UISETP.NE.U32.AND UP0, UPT, UR8, URZ, UPT ;  /* 0x000000ff0800728c */ /* 0x004fc8000bf05070 */
[----:B------:R-:W-:-:S09]  /*0190*/  UISETP.NE.AND.EX UP0, UPT, UR9, URZ, UPT, UP0 ;  /* 0x000000ff0900728c */ /* 0x000fd2000bf05300 */
[----:B------:R-:W-:Y:S05]  /*01a0*/  BRA.U UP0, `(.L_x_2) ;  /* 0x0000000100247547 */ /* 0x000fea000b800000 */
[----:B------:R-:W2:Y:S02]  /*01b0*/  LDCU.64 UR8, c[0x0][0x8a8] ;  /* 0x00011500ff0877ac */ /* 0x000ea40008000a00 */
[----:B--2---:R-:W-:-:S04]  /*01c0*/  UISETP.NE.U32.AND UP0, UPT, UR8, URZ, UPT ;  /* 0x000000ff0800728c */ /* 0x004fc8000bf05070 */
[----:B------:R-:W-:-:S09]  /*01d0*/  UISETP.NE.AND.EX UP0, UPT, UR9, URZ, UPT, UP0 ;  /* 0x000000ff0900728c */ /* 0x000fd2000bf05300 */
[----:B------:R-:W-:Y:S05]  /*01e0*/  BRA.U !UP0, `(.L_x_3) ;  /* 0x00000001080c7547 */ /* 0x000fea000b800000 */
[----:B-1----:R-:W1:Y:S02]  /*01f0*/  LDC.64 R2, c[0x0][0x8a8] ;  /* 0x00022a00ff027b82 */ /* 0x002e640000000a00 */
[----:B-1----:R2:W5:Y:S01]  /*0200*/  LDG.E R47, desc[UR46][R2.64] ;  /* 0x0000002e022f7981 */ /* 0x002562000c1e1900 */
[----:B------:R-:W-:Y:S05]  /*0210*/  BRA `(.L_x_2) ;  /* 0x0000000000087947 */ /* 0x000fea0003800000 */
.L_x_3:
[----:B------:R-:W2:Y:S02]  /*0220*/  LDCU UR4, c[0x0][0x8a0] ;  /* 0x00011400ff0477ac */ /* 0x000ea40008000800 */
[----:B--2---:R-:W-:Y:S02]  /*0230*/  MOV R47, UR4 ;  /* 0x00000004002f7c02 */ /* 0x004fe40008000f00 */
.L_x_2:
[----:B------:R-:W-:Y:S01]  /*0240*/  IMAD.U32 R0, RZ, RZ, UR5 ;  /* 0x00000005ff007e24 */ /* 0x000fe2000f8e00ff */
[----:B------:R-:W-:Y:S04]  /*0250*/  BSSY.RECONVERGENT B0, `(.L_x_4) ;  /* 0x000000c000007945 */ /* 0x000fe80003800200 */
[C---:B------:R-:W-:Y:S02]  /*0260*/  ISETP.NE.OR P1, PT, R0.reuse, 0x1, !P5 ;  /* 0x000000010000780c */ /* 0x040fe40006f25670 */
[----:B------:R-:W-:-:S11]  /*0270*/  ISETP.NE.OR P0, PT, R0, 0x3, !P5 ;  /* 0x000000030000780c */ /* 0x000fd60006f05670 */
[----:B------:R-:W-:Y:S05]  /*0280*/  @P1 BRA `(.L_x_5) ;  /* 0x0000000000201947 */ /* 0x000fea0003800000 */
[----:B------:R-:W3:Y:S02]  /*0290*/  LDCU.64 UR8, c[0x0][0x348] ;  /* 0x00006900ff0877ac */ /* 0x000ee40008000a00 */
[----:B---3--:R-:W-:Y:S02]  /*02a0*/  UIADD3 UR10, UP1, UPT, UR8, 0x80, URZ ;  /* 0x00000080080a7890 */ /* 0x008fe4000ff3e0ff */
[----:B------:R-:W-:Y:S02]  /*02b0*/  UIADD3 UR8, UP0, UPT, UR8, 0x180, URZ ;  /* 0x0000018008087890 */ /* 0x000fe4000ff1e0ff */
[----:B------:R-:W-:Y:S02]  /*02c0*/  UIADD3.X UR11, UPT, UPT, URZ, UR9, URZ, UP1, !UPT ;  /* 0x00000009ff0b7290 */ /* 0x000fe40008ffe4ff */
[----:B------:R-:W-:-:S07]  /*02d0*/  UIADD3.X UR9, UPT, UPT, URZ, UR9, URZ, UP0, !UPT ;  /* 0x00000009ff097290 */ /* 0x000fce00087fe4ff */
[----:B------:R3:W-:Y:S02]  /*02e0*/  UTMACCTL.PF [UR10] ;  /* 0x000000000a0079b9 */ /* 0x0007e40008040000 */
[----:B------:R3:W-:Y:S02]  /*02f0*/  UTMACCTL.PF [UR8] ;  /* 0x00000000080079b9 */ /* 0x0007e40008040000 */
[----:B---3--:R-:W-:Y:S01]  /*0300*/  NOP ;  /* 0x0000000000007918 */ /* 0x008fe20000000000 */
.L_x_5:
[----:B------:R-:W-:Y:S05]  /*0310*/  BSYNC.RECONVERGENT B0 ;  /* 0x0000000000007941 */ /* 0x000fea0003800200 */
.L_x_4:
[----:B------:R-:W-:Y:S04]  /*0320*/  BSSY.RECONVERGENT B0, `(.L_x_6) ;  /* 0x000000a000007945 */ /* 0x000fe80003800200 */
        /* <DEDUP_REMOVED lines=9> */
.L_x_7:
[----:B------:R-:W-:Y:S05]  /*03c0*/  BSYNC.RECONVERGENT B0 ;  /* 0x0000000000007941 */ /* 0x000fea0003800200 */
.L_x_6:
[----:B------:R-:W3:Y:S01]  /*03d0*/  LDCU.64 UR8, c[0x0][0x888] ;  /* 0x00011100ff0877ac */ /* 0x000ee20008000a00 */
[----:B------:R-:W-:Y:S02]  /*03e0*/  UISETP.EQ.U32.AND UP1, UPT, UR6, URZ, UPT ;  /* 0x000000ff0600728c */ /* 0x000fe4000bf22070 */
[----:B------:R-:W-:Y:S02]  /*03f0*/  UPLOP3.LUT UP4, UPT, UPT, UPT, UPT, 0x80, 0x8 ;  /* 0x000000000008789c */ /* 0x000fe40003f8f070 */
[----:B---3--:R-:W-:-:S04]  /*0400*/  UISETP.NE.U32.AND UP0, UPT, UR8, URZ, UPT ;  /* 0x000000ff0800728c */ /* 0x008fc8000bf05070 */
[----:B------:R-:W-:-:S04]  /*0410*/  UISETP.NE.AND.EX UP0, UPT, UR9, URZ, UPT, UP0 ;  /* 0x000000ff0900728c */ /* 0x000fc8000bf05300 */
[----:B------:R-:W-:-:S04]  /*0420*/  UISETP.EQ.OR.EX UP2, UPT, UR7, URZ, !UP0, UP1 ;  /* 0x000000ff0700728c */ /* 0x000fc8000c742710 */
[----:B------:R-:W-:-:S05]  /*0430*/  UP2UR UR50, UPR, URZ, 0x4 ;  /* 0x00000004ff327883 */ /* 0x000fca0008000000 */
[----:B------:R-:W-:Y:S07]  /*0440*/  BRA.U !UP2, `(.L_x_8) ;  /* 0x000000010a207547 */ /* 0x000fee000b800000 */
[----:B------:R-:W-:Y:S01]  /*0450*/  UISETP.NE.U32.AND UP1, UPT, UR6, URZ, UPT ;  /* 0x000000ff0600728c */ /* 0x000fe2000bf25070 */
[----:B-----5:R-:W-:Y:S01]  /*0460*/  FSETP.NEU.AND P0, PT, R49, RZ, PT ;  /* 0x000000ff3100720b */ /* 0x020fe20003f0d000 */
[----:B------:R-:W-:Y:S02]  /*0470*/  USEL UR4, URZ, 0xffffffff, UP0 ;  /* 0xffffffffff047887 */ /* 0x000fe40008000000 */
[----:B------:R-:W-:-:S10]  /*0480*/  UISETP.NE.AND.EX UP1, UPT, UR7, URZ, UPT, UP1 ;  /* 0x000000ff0700728c */ /* 0x000fd4000bf25310 */
[----:B------:R-:W-:Y:S01]  /*0490*/  VOTEU.ANY UP0, P0 ;  /* 0x0000000000ff7886 */ /* 0x000fe20000000100 */
[----:B------:R-:W-:-:S04]  /*04a0*/  @!UP1 USEL UR4, URZ, 0xffffffff, UP0 ;  /* 0xffffffffff049887 */ /* 0x000fc80008000000 */
[----:B------:R-:W-:-:S04]  /*04b0*/  ULOP3.LUT UR4, UR4, 0x1, URZ, 0xc0, !UPT ;  /* 0x0000000104047892 */ /* 0x000fc8000f8ec0ff */
[----:B------:R-:W-:-:S11]  /*04c0*/  UISETP.NE.U32.AND UP4, UPT, UR4, 0x1, UPT ;  /* 0x000000010400788c */ /* 0x000fd6000bf85070 */
.L_x_8:
[----:B-12---:R-:W1:Y:S01]  /*04d0*/  SHFL.IDX PT, R2, R92, RZ, 0x1f ;  /* 0x00001fff5c027589 */ /* 0x006e6200000e0000 */
[----:B------:R-:W-:-:S04]  /*04e0*/  UISETP.NE.AND UP0, UPT, UR5, 0x2, UPT ;  /* 0x000000020500788c */ /* 0x000fc8000bf05270 */
[----:B------:R-:W-:Y:S01]  /*04f0*/  USEL UR7, URZ, 0x1, UP0 ;  /* 0x00000001ff077887 */ /* 0x000fe20008000000 */
[----:B-1----:R-:W-:-:S13]  /*0500*/  ISETP.NE.AND P0, PT, R2, RZ, PT ;  /* 0x000000ff0200720c */ /* 0x002fda0003f05270 */
[----:B------:R-:W-:Y:S05]  /*0510*/  @P0 BRA `(.L_x_9) ;  /* 0x0000000000680947 */ /* 0x000fea0003800000 */
[----:B------:R-:W1:Y:S01]  /*0520*/  S2UR UR8, SR_CgaCtaId ;  /* 0x00000000000879c3 */ /* 0x000e620000008800 */
[----:B------:R-:W-:Y:S01]  /*0530*/  UMOV UR9, 0x400 ;  /* 0x0000040000097882 */ /* 0x000fe20000000000 */
[----:B------:R-:W-:Y:S01]  /*0540*/  UMOV UR6, 0x1 ;  /* 0x0000000100067882 */ /* 0x000fe20000000000 */
[----:B------:R-:W-:Y:S01]  /*0550*/  UMOV UR4, 0x2 ;  /* 0x0000000200047882 */ /* 0x000fe20000000000 */
[----:B------:R-:W-:-:S04]  /*0560*/  UIADD3 UR10, UPT, UPT, -UR6, 0x100000, URZ ;  /* 0x00100000060a7890 */ /* 0x000fc8000fffe1ff */
[----:B------:R-:W-:Y:S02]  /*0570*/  USHF.L.U32 UR11, UR10, 0xb, URZ ;  /* 0x0000000b0a0b7899 */ /* 0x000fe400080006ff */
[----:B------:R-:W-:Y:S02]  /*0580*/  USHF.L.U32 UR10, UR10, 0x1, URZ ;  /* 0x000000010a0a7899 */ /* 0x000fe400080006ff */
[----:B------:R-:W-:-:S04]  /*0590*/  UIADD3 UR12, UPT, UPT, -UR4, 0x100000, URZ ;  /* 0x00100000040c7890 */ /* 0x000fc8000fffe1ff */
[----:B------:R-:W-:Y:S02]  /*05a0*/  USHF.L.U32 UR13, UR12, 0xb, URZ ;  /* 0x0000000b0c0d7899 */ /* 0x000fe400080006ff */
[----:B------:R-:W-:Y:S01]  /*05b0*/  USHF.L.U32 UR12, UR12, 0x1, URZ ;  /* 0x000000010c0c7899 */ /* 0x000fe200080006ff */
[----:B------:R-:W-:Y:S01]  /*05c0*/  ELECT P0, URZ, PT ;  /* 0x0000000000ff782f */ /* 0x000fe20003800000 */
[----:B-1----:R-:W-:Y:S01]  /*05d0*/  ULEA UR8, UR8, UR9, 0x18 ;  /* 0x0000000908087291 */ /* 0x002fe2000f8ec0ff */
[----:B------:R-:W1:Y:S11]  /*05e0*/  FENCE.VIEW.ASYNC.S ;  /* 0x00000000000073c6 */ /* 0x000e760000000000 */
[----:B-1----:R1:W2:Y:S01]  /*05f0*/  SYNCS.EXCH.64 URZ, [UR8], UR10 ;  /* 0x0000000a08ff75b2 */ /* 0x0022a20008000100 */
[----:B------:R1:W3:Y:S01]  /*0600*/  SYNCS.EXCH.64 URZ, [UR8+0x30], UR12 ;  /* 0x0000300c08ff75b2 */ /* 0x0002e20008000100 */
[----:B------:R1:W4:Y:S01]  /*0610*/  SYNCS.EXCH.64 URZ, [UR8+0x8], UR10 ;  /* 0x0000080a08ff75b2 */ /* 0x0003220008000100 */
[----:B------:R1:W1:Y:S01]  /*0620*/  SYNCS.EXCH.64 URZ, [UR8+0x38], UR12 ;  /* 0x0000380c08ff75b2 */ /* 0x0002620008000100 */
        /* <DEDUP_REMOVED lines=8> */
[----:B------:R-:W-:Y:S01]  /*06b0*/  NOP ;  /* 0x0000000000007918 */ /* 0x000fe20000000000 */
.L_x_9:
[----:B------:R-:W2:Y:S01]  /*06c0*/  SHFL.IDX PT, R2, R92, RZ, 0x1f ;  /* 0x00001fff5c027589 */ /* 0x000ea200000e0000 */
[----:B------:R-:W-:Y:S01]  /*06d0*/  NOP ;  /* 0x0000000000007918 */ /* 0x000fe20000000000 */
[----:B--2---:R-:W-:-:S13]  /*06e0*/  ISETP.NE.AND P0, PT, R2, 0x1, PT ;  /* 0x000000010200780c */ /* 0x004fda0003f05270 */
[----:B------:R-:W-:Y:S05]  /*06f0*/  @P0 BRA `(.L_x_10) ;  /* 0x0000000000580947 */ /* 0x000fea0003800000 */
[----:B-1----:R-:W1:Y:S01]  /*0700*/  S2UR UR8, SR_CgaCtaId ;  /* 0x00000000000879c3 */ /* 0x002e620000008800 */
        /* <DEDUP_REMOVED lines=12> */
[----:B-1----:R2:W1:Y:S01]  /*07d0*/  SYNCS.EXCH.64 URZ, [UR8+0x60], UR10 ;  /* 0x0000600a08ff75b2 */ /* 0x0024620008000100 */
[----:B------:R2:W1:Y:S01]  /*07e0*/  SYNCS.EXCH.64 URZ, [UR8+0x80], UR12 ;  /* 0x0000800c08ff75b2 */ /* 0x0004620008000100 */
[----:B------:R2:W1:Y:S01]  /*07f0*/  SYNCS.EXCH.64 URZ, [UR8+0x68], UR10 ;  /* 0x0000680a08ff75b2 */ /* 0x0004620008000100 */
[----:B------:R2:W1:Y:S01]  /*0800*/  SYNCS.EXCH.64 URZ, [UR8+0x88], UR12 ;  /* 0x0000880c08ff75b2 */ /* 0x0004620008000100 */
[----:B------:R2:W1:Y:S01]  /*0810*/  SYNCS.EXCH.64 URZ, [UR8+0x70], UR10 ;  /* 0x0000700a08ff75b2 */ /* 0x0004620008000100 */
[----:B------:R2:W1:Y:S01]  /*0820*/  SYNCS.EXCH.64 URZ, [UR8+0x90], UR12 ;  /* 0x0000900c08ff75b2 */ /* 0x0004620008000100 */
[----:B------:R2:W1:Y:S01]  /*0830*/  SYNCS.EXCH.64 URZ, [UR8+0x78], UR10 ;  /* 0x0000780a08ff75b2 */ /* 0x0004620008000100 */
[----:B------:R2:W1:Y:S02]  /*0840*/  SYNCS.EXCH.64 URZ, [UR8+0x98], UR12 ;  /* 0x0000980c08ff75b2 */ /* 0x0004640008000100 */
[----:B--2---:R-:W-:Y:S01]  /*0850*/  NOP ;  /* 0x0000000000007918 */ /* 0x004fe20000000000 */
.L_x_10:
[----:B------:R-:W2:Y:S01]  /*0860*/  SHFL.IDX PT, R2, R92, RZ, 0x1f ;  /* 0x00001fff5c027589 */ /* 0x000ea200000e0000 */
[----:B------:R-:W-:Y:S01]  /*0870*/  NOP ;  /* 0x0000000000007918 */ /* 0x000fe20000000000 */
[----:B--2---:R-:W-:-:S13]  /*0880*/  ISETP.NE.AND P0, PT, R2, 0x3, PT ;  /* 0x000000030200780c */ /* 0x004fda0003f05270 */
[----:B------:R-:W-:Y:S05]  /*0890*/  @P0 BRA `(.L_x_11) ;  /* 0x0000000000300947 */ /* 0x000fea0003800000 */
[----:B------:R-:W2:Y:S01]  /*08a0*/  S2UR UR6, SR_CgaCtaId ;  /* 0x00000000000679c3 */ /* 0x000ea20000008800 */
[----:B-1----:R-:W-:Y:S01]  /*08b0*/  UMOV UR8, 0x400 ;  /* 0x0000040000087882 */ /* 0x002fe20000000000 */
[----:B------:R-:W-:Y:S01]  /*08c0*/  UMOV UR4, 0x20 ;  /* 0x0000002000047882 */ /* 0x000fe20000000000 */
[----:B------:R-:W-:Y:S01]  /*08d0*/  ELECT P0, URZ, PT ;  /* 0x0000000000ff782f */ /* 0x000fe20003800000 */
[----:B--2---:R-:W-:Y:S02]  /*08e0*/  ULEA UR6, UR6, UR8, 0x18 ;  /* 0x0000000806067291 */ /* 0x004fe4000f8ec0ff */
[----:B------:R-:W-:-:S04]  /*08f0*/  UIADD3 UR8, UPT, UPT, -UR4, 0x100000, URZ ;  /* 0x0010000004087890 */ /* 0x000fc8000fffe1ff */
[----:B------:R-:W-:Y:S02]  /*0900*/  USHF.L.U32 UR9, UR8, 0xb, URZ ;  /* 0x0000000b08097899 */ /* 0x000fe400080006ff */
[----:B------:R-:W-:Y:S01]  /*0910*/  USHF.L.U32 UR8, UR8, 0x1, URZ ;  /* 0x0000000108087899 */ /* 0x000fe200080006ff */
[----:B------:R-:W1:Y:S11]  /*0920*/  FENCE.VIEW.ASYNC.S ;  /* 0x00000000000073c6 */ /* 0x000e760000000000 */
[----:B-1----:R2:W1:Y:S01]  /*0930*/  SYNCS.EXCH.64 URZ, [UR6+0xa0], UR8 ;  /* 0x0000a00806ff75b2 */ /* 0x0024620008000100 */
[----:B------:R2:W1:Y:S02]  /*0940*/  SYNCS.EXCH.64 URZ, [UR6+0xa8], UR8 ;  /* 0x0000a80806ff75b2 */ /* 0x0004640008000100 */
[----:B--2---:R-:W-:Y:S01]  /*0950*/  NOP ;  /* 0x0000000000007918 */ /* 0x004fe20000000000 */
.L_x_11:
[----:B------:R-:W2:Y:S01]  /*0960*/  SHFL.IDX PT, R2, R92, RZ, 0x1f ;  /* 0x00001fff5c027589 */ /* 0x000ea200000e0000 */
[----:B------:R-:W-:Y:S01]  /*0970*/  NOP ;  /* 0x0000000000007918 */ /* 0x000fe20000000000 */
[----:B--2---:R-:W-:-:S13]  /*0980*/  ISETP.NE.AND P0, PT, R2, 0x4, PT ;  /* 0x000000040200780c */ /* 0x004fda0003f05270 */
[----:B------:R-:W-:Y:S05]  /*0990*/  @P0 BRA `(.L_x_12) ;  /* 0x00000000004c0947 */ /* 0x000fea0003800000 */
[----:B------:R-:W2:Y:S01]  /*09a0*/  S2UR UR6, SR_CgaCtaId ;  /* 0x00000000000679c3 */ /* 0x000ea20000008800 */
[----:B------:R-:W-:Y:S01]  /*09b0*/  UMOV UR9, 0x1e0 ;  /* 0x000001e000097882 */ /* 0x000fe20000000000 */
[----:B-1----:R-:W-:Y:S01]  /*09c0*/  UMOV UR8, 0x400 ;  /* 0x0000040000087882 */ /* 0x002fe20000000000 */
[----:B------:R-:W-:Y:S01]  /*09d0*/  USEL UR9, UR9, 0x1a0, UP4 ;  /* 0x000001a009097887 */ /* 0x000fe2000a000000 */
[----:B------:R-:W-:Y:S01]  /*09e0*/  UMOV UR4, 0x1 ;  /* 0x0000000100047882 */ /* 0x000fe20000000000 */
[----:B------:R-:W-:Y:S01]  /*09f0*/  ELECT P0, URZ, PT ;  /* 0x0000000000ff782f */ /* 0x000fe20003800000 */
[----:B------:R-:W-:-:S04]  /*0a00*/  UIADD3 UR10, UPT, UPT, -UR4, 0x100000, URZ ;  /* 0x00100000040a7890 */ /* 0x000fc8000fffe1ff */
[----:B------:R-:W-:Y:S02]  /*0a10*/  USHF.L.U32 UR11, UR10, 0xb, URZ ;  /* 0x0000000b0a0b7899 */ /* 0x000fe400080006ff */
[----:B------:R-:W-:Y:S02]  /*0a20*/  USHF.L.U32 UR10, UR10, 0x1, URZ ;  /* 0x000000010a0a7899 */ /* 0x000fe400080006ff */
[----:B--2---:R-:W-:Y:S02]  /*0a30*/  ULEA UR6, UR6, UR8, 0x18 ;  /* 0x0000000806067291 */ /* 0x004fe4000f8ec0ff */
[----:B------:R-:W-:-:S04]  /*0a40*/  UIADD3 UR8, UPT, UPT, -UR9, 0x100000, URZ ;  /* 0x0010000009087890 */ /* 0x000fc8000fffe1ff */
[----:B------:R-:W-:Y:S02]  /*0a50*/  USHF.L.U32 UR9, UR8, 0xb, URZ ;  /* 0x0000000b08097899 */ /* 0x000fe400080006ff */
[----:B------:R-:W-:Y:S01]  /*0a60*/  USHF.L.U32 UR8, UR8, 0x1, URZ ;  /* 0x0000000108087899 */ /* 0x000fe200080006ff */
[----:B------:R-:W1:Y:S03]  /*0a70*/  FENCE.VIEW.ASYNC.S ;  /* 0x00000000000073c6 */ /* 0x000e660000000000 */
[----:B-1----:R2:W1:Y:S08]  /*0a80*/  SYNCS.EXCH.64 URZ, [UR6+0xb0], UR10 ;  /* 0x0000b00a06ff75b2 */ /* 0x0024700008000100 */
[----:B------:R2:W1:Y:S01]  /*0a90*/  SYNCS.EXCH.64 URZ, [UR6+0xc0], UR8 ;  /* 0x0000c00806ff75b2 */ /* 0x0004620008000100 */
[----:B------:R2:W1:Y:S01]  /*0aa0*/  SYNCS.EXCH.64 URZ, [UR6+0xb8], UR10 ;  /* 0x0000b80a06ff75b2 */ /* 0x0004620008000100 */
[----:B------:R2:W1:Y:S02]  /*0ab0*/  SYNCS.EXCH.64 URZ, [UR6+0xc8], UR8 ;  /* 0x0000c80806ff75b2 */ /* 0x0004640008000100 */
[----:B--2---:R-:W-:Y:S01]  /*0ac0*/  NOP ;  /* 0x0000000000007918 */ /* 0x004fe20000000000 */
.L_x_12:
        /* <DEDUP_REMOVED lines=26> */
.L_x_13:
[----:B------:R-:W2:Y:S01]  /*0c70*/  SHFL.IDX PT, R2, R92, RZ, 0x1f ;  /* 0x00001fff5c027589 */ /* 0x000ea200000e0000 */
[----:B------:R-:W1:Y:S01]  /*0c80*/  S2UR UR37, SR_CgaCtaId ;  /* 0x00000000002579c3 */ /* 0x000e620000008800 */
[----:B------:R-:W-:Y:S01]  /*0c90*/  NOP ;  /* 0x0000000000007918 */ /* 0x000fe20000000000 */
[----:B--2---:R-:W-:-:S13]  /*0ca0*/  ISETP.NE.AND P0, PT, R2, 0x3, PT ;  /* 0x000000030200780c */ /* 0x004fda0003f05270 */
[----:B-1----:R-:W-:Y:S05]  /*0cb0*/  @P0 BRA `(.L_x_14) ;  /* 0x0000000000340947 */ /* 0x002fea0003800000 */
[----:B------:R-:W-:Y:S01]  /*0cc0*/  UMOV UR6, 0x400 ;  /* 0x0000040000067882 */ /* 0x000fe20000000000 */
[----:B------:R-:W-:Y:S01]  /*0cd0*/  UMOV UR4, 0x20 ;  /* 0x0000002000047882 */ /* 0x000fe20000000000 */
[----:B------:R-:W-:Y:S02]  /*0ce0*/  ULEA UR6, UR37, UR6, 0x18 ;  /* 0x0000000625067291 */ /* 0x000fe4000f8ec0ff */
[----:B------:R-:W-:-:S04]  /*0cf0*/  UIADD3 UR8, UPT, UPT, -UR4, 0x100000, URZ ;  /* 0x0010000004087890 */ /* 0x000fc8000fffe1ff */
[----:B------:R-:W-:Y:S02]  /*0d00*/  USHF.L.U32 UR9, UR8, 0xb, URZ ;  /* 0x0000000b08097899 */ /* 0x000fe400080006ff */
[----:B------:R-:W-:Y:S01]  /*0d10*/  USHF.L.U32 UR8, UR8, 0x1, URZ ;  /* 0x0000000108087899 */ /* 0x000fe200080006ff */
[----:B------:R-:W-:Y:S01]  /*0d20*/  ELECT P0, URZ, PT ;  /* 0x0000000000ff782f */ /* 0x000fe20003800000 */
[----:B------:R-:W1:Y:S10]  /*0d30*/  FENCE.VIEW.ASYNC.S ;  /* 0x00000000000073c6 */ /* 0x000e740000000000 */
[----:B-1----:R1:W2:Y:S01]  /*0d40*/  SYNCS.EXCH.64 URZ, [UR6+0x110], UR8 ;  /* 0x0001100806ff75b2 */ /* 0x0022a20008000100 */
[----:B------:R1:W1:Y:S01]  /*0d50*/  SYNCS.EXCH.64 URZ, [UR6+0x120], UR8 ;  /* 0x0001200806ff75b2 */ /* 0x0002620008000100 */
[----:B------:R1:W1:Y:S01]  /*0d60*/  SYNCS.EXCH.64 URZ, [UR6+0x118], UR8 ;  /* 0x0001180806ff75b2 */ /* 0x0002620008000100 */
[----:B------:R1:W1:Y:S01]  /*0d70*/  SYNCS.EXCH.64 URZ, [UR6+0x128], UR8 ;  /* 0x0001280806ff75b2 */ /* 0x0002620008000100 */
[----:B------:R-:W-:Y:S01]  /*0d80*/  NOP ;  /* 0x0000000000007918 */ /* 0x000fe20000000000 */
.L_x_14:
[----:B------:R-:W3:Y:S01]  /*0d90*/  LDCU UR4, c[0x0][0x36c] ;  /* 0x00006d80ff0477ac */ /* 0x000ee20008000800 */
[----:B------:R-:W-:Y:S01]  /*0da0*/  ISETP.NE.OR P5, PT, R0, 0x2, !P5 ;  /* 0x000000020000780c */ /* 0x000fe20006fa5670 */
[----:B------:R-:W-:Y:S01]  /*0db0*/  NOP ;  /* 0x0000000000007918 */ /* 0x000fe20000000000 */
[----:B------:R-:W-:Y:S01]  /*0dc0*/  LOP3.LUT R9, R101, 0x1f, RZ, 0xc0, !PT ;  /* 0x0000001f65097812 */ /* 0x000fe200078ec0ff */
[----:B------:R-:W-:Y:S02]  /*0dd0*/  UISETP.NE.AND UP3, UPT, UR5, URZ, UPT ;  /* 0x000000ff0500728c */ /* 0x000fe4000bf65270 */
[----:B---3--:R-:W-:-:S09]  /*0de0*/  UISETP.EQ.U32.AND UP0, UPT, UR4, 0x1, UPT ;  /* 0x000000010400788c */ /* 0x008fd2000bf02070 */
[----:B------:R-:W-:Y:S05]  /*0df0*/  BRA.U !UP0, `(.L_x_15) ;  /* 0x0000000108087547 */ /* 0x000fea000b800000 */
[----:B-12-4-:R-:W-:Y:S01]  /*0e00*/  UCGABAR_ARV ;  /* 0x00000000000079c7 */ /* 0x016fe20008000000 */
[----:B------:R-:W-:Y:S05]  /*0e10*/  BRA `(.L_x_16) ;  /* 0x0000000000047947 */ /* 0x000fea0003800000 */
.L_x_15:
[----:B-12-4-:R-:W-:Y:S01]  /*0e20*/  NOP ;  /* 0x0000000000007918 */ /* 0x016fe20000000000 */
.L_x_16:
[----:B------:R-:W1:Y:S01]  /*0e30*/  S2UR UR8, SR_CTAID.Y ;  /* 0x00000000000879c3 */ /* 0x000e620000002600 */
[----:B------:R-:W-:-:S05]  /*0e40*/  CS2R.32 R87, SR_CgaSize ;  /* 0x0000000000577805 */ /* 0x000fca0000008a00 */
[----:B------:R-:W-:-:S05]  /*0e50*/  IMAD R87, R87, -0xa0, RZ ;  /* 0xffffff6057577824 */ /* 0x000fca00078e02ff */
[----:B------:R-:W-:-:S14]  /*0e60*/  R2UR UR4, R87 ;  /* 0x00000000570472ca */ /* 0x000fdc00000e0000 */
[----:B------:R-:W2:Y:S01]  /*0e70*/  LDCU UR4, c[0x0][UR4+0x2b4] ;  /* 0x00005680040477ac */ /* 0x000ea20008000800 */
[----:B------:R-:W-:-:S05]  /*0e80*/  CS2R.32 R87, SR_CgaSize ;  /* 0x0000000000577805 */ /* 0x000fca0000008a00 */
[----:B------:R-:W-:-:S05]  /*0e90*/  IMAD R87, R87, -0xa0, RZ ;  /* 0xffffff6057577824 */ /* 0x000fca00078e02ff */
[----:B------:R-:W-:-:S14]  /*0ea0*/  R2UR UR6, R87 ;  /* 0x00000000570672ca */ /* 0x000fdc00000e0000 */
[----:B------:R-:W3:Y:S01]  /*0eb0*/  LDCU UR6, c[0x0][UR6+0x2b0] ;  /* 0x00005600060677ac */ /* 0x000ee20008000800 */
[----:B------:R-:W4:Y:S01]  /*0ec0*/  S2UR UR9, SR_CTAID.X ;  /* 0x00000000000979c3 */ /* 0x000f220000002500 */
[----:B------:R-:W-:Y:S01]  /*0ed0*/  UISETP.NE.AND UP1, UPT, UR5, 0x2, UPT ;  /* 0x000000020500788c */ /* 0x000fe2000bf25270 */
[----:B------:R-:W-:-:S05]  /*0ee0*/  CS2R.32 R0, SR_CgaSize ;  /* 0x0000000000007805 */ /* 0x000fca0000008a00 */
[----:B------:R-:W-:-:S06]  /*0ef0*/  IMAD R0, R0, -0xa0, RZ ;  /* 0xffffff6000007824 */ /* 0x000fcc00078e02ff */
[----:B------:R-:W3:Y:S01]  /*0f00*/  LDC R0, c[0x0][R0+0x2a4] ;  /* 0x0000a90000007b82 */ /* 0x000ee20000000800 */
[----:B-1----:R-:W-:-:S07]  /*0f10*/  I2FP.F32.U32 R86, UR8 ;  /* 0x0000000800567c45 */ /* 0x002fce0008201000 */
[----:B------:R-:W1:Y:S01]  /*0f20*/  LDC R11, c[0x0][0xb24] ;  /* 0x0002c900ff0b7b82 */ /* 0x000e620000000800 */
[----:B------:R-:W-:Y:S01]  /*0f30*/  MOV R20, UR8 ;  /* 0x0000000800147c02 */ /* 0x000fe20008000f00 */
[----:B--2---:R-:W-:Y:S01]  /*0f40*/  FMUL R86, R86, UR4 ;  /* 0x0000000456567c20 */ /* 0x004fe20008400000 */
[----:B------:R-:W-:Y:S01]  /*0f50*/  USHF.L.U32 UR4, UR37, 0xb, URZ ;  /* 0x0000000b25047899 */ /* 0x000fe200080006ff */
[----:B----4-:R-:W-:Y:S02]  /*0f60*/  I2FP.F32.U32 R87, UR9 ;  /* 0x0000000900577c45 */ /* 0x010fe40008201000 */
[----:B------:R-:W-:-:S05]  /*0f70*/  CS2R.32 R2, SR_CgaSize ;  /* 0x0000000000027805 */ /* 0x000fca0000008a00 */
[----:B------:R-:W-:-:S06]  /*0f80*/  IMAD R2, R2, -0xa0, RZ ;  /* 0xffffff6002027824 */ /* 0x000fcc00078e02ff */
[----:B------:R-:W2:Y:S01]  /*0f90*/  LDC R2, c[0x0][R2+0x2a0] ;  /* 0x0000a80002027b82 */ /* 0x000ea20000000800 */
[----:B------:R-:W-:Y:S01]  /*0fa0*/  MOV R21, UR9 ;  /* 0x0000000900157c02 */ /* 0x000fe20008000f00 */
[----:B------:R-:W4:Y:S01]  /*0fb0*/  F2I.U32.TRUNC.NTZ R86, R86 ;  /* 0x0000005600567305 */ /* 0x000f22000020f000 */
[----:B------:R-:W-:Y:S01]  /*0fc0*/  ULOP3.LUT UR4, UR4, 0x800, URZ, 0xc0, !UPT ;  /* 0x0000080004047892 */ /* 0x000fe2000f8ec0ff */
[----:B---3--:R-:W-:Y:S01]  /*0fd0*/  FMUL R87, R87, UR6 ;  /* 0x0000000657577c20 */ /* 0x008fe20008400000 */
[----:B------:R-:W3:Y:S03]  /*0fe0*/  LDCU UR6, c[0x0][0xb30] ;  /* 0x00016600ff0677ac */ /* 0x000ee60008000800 */
[----:B------:R-:W2:Y:S02]  /*0ff0*/  LDC R40, c[0x0][0xb24] ;  /* 0x0002c900ff287b82 */ /* 0x000ea40000000800 */
[----:B------:R-:W3:Y:S06]  /*1000*/  F2I.U32.TRUNC.NTZ R87, R87 ;  /* 0x0000005700577305 */ /* 0x000eec000020f000 */
[----:B------:R-:W2:Y:S01]  /*1010*/  S2UR UR36, SR_CTAID.Z ;  /* 0x00000000002479c3 */ /* 0x000ea20000002700 */
[----:B----4-:R-:W-:Y:S01]  /*1020*/  IMAD.MOV R86, RZ, RZ, -R86 ;  /* 0x000000ffff567224 */ /* 0x010fe200078e0a56 */
[----:B-1----:R-:W-:-:S03]  /*1030*/  ISETP.GE.AND P0, PT, R11, 0x1, PT ;  /* 0x000000010b00780c */ /* 0x002fc60003f06270 */
[----:B------:R-:W-:Y:S01]  /*1040*/  IMAD R86, R0, R86, UR8 ;  /* 0x0000000800567e24 */ /* 0x000fe2000f8e0256 */
[----:B------:R-:W-:Y:S01]  /*1050*/  PRMT R0, RZ, 0x7610, R0 ;  /* 0x00007610ff007816 */ /* 0x000fe20000000000 */
[----:B---3--:R-:W-:Y:S01]  /*1060*/  UISETP.NE.AND UP2, UPT, UR6, 0x1, UPT ;  /* 0x000000010600788c */ /* 0x008fe2000bf45270 */
[----:B------:R-:W-:-:S04]  /*1070*/  IMAD.MOV R87, RZ, RZ, -R87 ;  /* 0x000000ffff577224 */ /* 0x000fc800078e0a57 */
[----:B--2---:R-:W-:Y:S01]  /*1080*/  IMAD R87, R2, R87, UR9 ;  /* 0x0000000902577e24 */ /* 0x004fe2000f8e0257 */
[----:B------:R-:W-:Y:S06]  /*1090*/  BRA.U UP3, `(.L_x_17) ;  /* 0x0000000103207547 */ /* 0x000fec000b800000 */
[C---:B------:R-:W-:Y:S02]  /*10a0*/  ISETP.NE.AND P2, PT, R86.reuse, 0x1, PT ;  /* 0x000000015600780c */ /* 0x040fe40003f45270 */
[----:B------:R-:W-:Y:S02]  /*10b0*/  ISETP.NE.AND P1, PT, R86, RZ, PT ;  /* 0x000000ff5600720c */ /* 0x000fe40003f25270 */
[C---:B------:R-:W-:Y:S02]  /*10c0*/  ISETP.NE.AND P3, PT, R87.reuse, RZ, PT ;  /* 0x000000ff5700720c */ /* 0x040fe40003f65270 */
[----:B------:R-:W-:Y:S02]  /*10d0*/  SEL R0, RZ, 0x2, P2 ;  /* 0x00000002ff007807 */ /* 0x000fe40001000000 */
[----:B------:R-:W-:Y:S02]  /*10e0*/  ISETP.EQ.OR P1, PT, R87, RZ, !P1 ;  /* 0x000000ff5700720c */ /* 0x000fe40004f22670 */
[----:B------:R-:W-:-:S02]  /*10f0*/  SEL R0, R0, 0x2, P3 ;  /* 0x0000000200007807 */ /* 0x000fc40001800000 */
[----:B------:R-:W-:-:S05]  /*1100*/  SEL R2, RZ, 0x1, !P1 ;  /* 0x00000001ff027807 */ /* 0x000fca0004800000 */
[----:B------:R-:W-:Y:S02]  /*1110*/  IMAD.IADD R0, R2, 0x1, R0 ;  /* 0x0000000102007824 */ /* 0x000fe400078e0200 */
.L_x_17:
[----:B------:R-:W-:Y:S05]  /*1120*/  @!P0 BRA `(.L_x_18) ;  /* 0x0000000000b88947 */ /* 0x000fea0003800000 */
[----:B------:R-:W1:Y:S01]  /*1130*/  LDC.64 R4, c[0x0][0xb18] ;  /* 0x0002c600ff047b82 */ /* 0x000e620000000a00 */
[----:B------:R-:W-:-:S07]  /*1140*/  ISETP.NE.AND P0, PT, R11, 0x1, PT ;  /* 0x000000010b00780c */ /* 0x000fce0003f05270 */
[----:B------:R-:W2:Y:S08]  /*1150*/  LDC R10, c[0x0][0xb0c] ;  /* 0x0002c300ff0a7b82 */ /* 0x000eb00000000800 */
[----:B------:R-:W3:Y:S08]  /*1160*/  LDC R13, c[0x0][0x370] ;  /* 0x0000dc00ff0d7b82 */ /* 0x000ef00000000800 */
[----:B------:R-:W4:Y:S01]  /*1170*/  LDC R12, c[0x0][0x374] ;  /* 0x0000dd00ff0c7b82 */ /* 0x000f220000000800 */
[----:B-1----:R-:W-:-:S07]  /*1180*/  ISETP.NE.AND P1, PT, R4, 0x1, PT ;  /* 0x000000010400780c */ /* 0x002fce0003f25270 */
[----:B------:R-:W3:Y:S01]  /*1190*/  LDC.64 R6, c[0x0][0xb10] ;  /* 0x0002c400ff067b82 */ /* 0x000ee20000000a00 */
[----:B--2---:R-:W-:-:S07]  /*11a0*/  ISETP.NE.AND P2, PT, R10, 0x1, PT ;  /* 0x000000010a00780c */ /* 0x004fce0003f45270 */
[----:B------:R-:W1:Y:S08]  /*11b0*/  LDC R8, c[0x0][0xb20] ;  /* 0x0002c800ff087b82 */ /* 0x000e700000000800 */
[----:B------:R-:W2:Y:S01]  /*11c0*/  LDC.64 R2, c[0x0][0xb28] ;  /* 0x0002ca00ff027b82 */ /* 0x000ea20000000a00 */
[----:B----4-:R-:W-:-:S04]  /*11d0*/  IMAD.HI.U32 R14, R12, R5, RZ ;  /* 0x000000050c0e7227 */ /* 0x010fc800078e00ff */
[----:B------:R-:W-:-:S04]  /*11e0*/  IMAD.HI.U32 R5, R20, R5, RZ ;  /* 0x0000000514057227 */ /* 0x000fc800078e00ff */
[----:B---3--:R-:W-:-:S05]  /*11f0*/  IMAD.HI.U32 R15, R13, R6, RZ ;  /* 0x000000060d0f7227 */ /* 0x008fca00078e00ff */
[-C--:B------:R-:W-:Y:S01]  /*1200*/  @P2 SHF.R.U32.HI R13, RZ, R7.reuse, R15 ;  /* 0x00000007ff0d2219 */ /* 0x080fe2000001160f */
[C---:B------:R-:W-:Y:S01]  /*1210*/  IMAD.HI.U32 R15, R21.reuse, R6, RZ ;  /* 0x00000006150f7227 */ /* 0x040fe200078e00ff */
[-C--:B-1----:R-:W-:Y:S02]  /*1220*/  @P1 SHF.R.U32.HI R12, RZ, R8.reuse, R14 ;  /* 0x00000008ff0c1219 */ /* 0x082fe4000001160e */
[----:B------:R-:W-:Y:S02]  /*1230*/  SHF.R.U32.HI R5, RZ, R8, R5 ;  /* 0x00000008ff057219 */ /* 0x000fe40000011605 */
[----:B------:R-:W-:Y:S02]  /*1240*/  SHF.R.U32.HI R15, RZ, R7, R15 ;  /* 0x00000007ff0f7219 */ /* 0x000fe4000001160f */
[----:B------:R-:W-:Y:S01]  /*1250*/  SEL R5, R20, R5, !P1 ;  /* 0x0000000514057207 */ /* 0x000fe20004800000 */
[----:B--2---:R-:W-:Y:S01]  /*1260*/  IMAD.HI.U32 R14, R12, R2, RZ ;  /* 0x000000020c0e7227 */ /* 0x004fe200078e00ff */
[----:B------:R-:W-:-:S03]  /*1270*/  SEL R15, R21, R15, !P2 ;  /* 0x0000000f150f7207 */ /* 0x000fc60005000000 */
[----:B------:R-:W-:Y:S01]  /*1280*/  IMAD.HI.U32 R6, R13, R2, RZ ;  /* 0x000000020d067227 */ /* 0x000fe200078e00ff */
[----:B------:R-:W-:-:S04]  /*1290*/  @P0 SHF.R.U32.HI R12, RZ, R3, R14 ;  /* 0x00000003ff0c0219 */ /* 0x000fc8000001160e */
[----:B------:R-:W-:Y:S01]  /*12a0*/  @P0 SHF.R.U32.HI R13, RZ, R3, R6 ;  /* 0x00000003ff0d0219 */ /* 0x000fe20000011606 */
[----:B------:R-:W-:-:S04]  /*12b0*/  IMAD R12, R12, R11, RZ ;  /* 0x0000000b0c0c7224 */ /* 0x000fc800078e02ff */
[----:B------:R-:W-:Y:S01]  /*12c0*/  IMAD R6, R13, R11, RZ ;  /* 0x0000000b0d067224 */ /* 0x000fe200078e02ff */
[----:B------:R-:W-:-:S04]  /*12d0*/  ISETP.GE.AND P1, PT, R5, R12, PT ;  /* 0x0000000c0500720c */ /* 0x000fc80003f26270 */
[----:B------:R-:W-:Y:S01]  /*12e0*/  ISETP.GE.OR P1, PT, R15, R6, P1 ;  /* 0x000000060f00720c */ /* 0x000fe20000f26670 */
[----:B------:R-:W-:-:S05]  /*12f0*/  IMAD.HI.U32 R6, R5, R2, RZ ;  /* 0x0000000205067227 */ /* 0x000fca00078e00ff */
[----:B------:R-:W-:-:S04]  /*1300*/  SHF.R.U32.HI R6, RZ, R3, R6 ;  /* 0x00000003ff067219 */ /* 0x000fc80000011606 */
[----:B------:R-:W-:-:S03]  /*1310*/  SEL R6, R5, R6, !P0 ;  /* 0x0000000605067207 */ /* 0x000fc60004000000 */
[----:B------:R-:W-:Y:S01]  /*1320*/  @!P1 IMAD.HI.U32 R7, R15, R2, RZ ;  /* 0x000000020f079227 */ /* 0x000fe200078e00ff */
[----:B------:R-:W-:-:S04]  /*1330*/  IADD3 R2, PT, PT, -R6, RZ, RZ ;  /* 0x000000ff06027210 */ /* 0x000fc80007ffe1ff */
[----:B------:R-:W-:Y:S01]  /*1340*/  @!P1 SHF.R.U32.HI R3, RZ, R3, R7 ;  /* 0x00000003ff039219 */ /* 0x000fe20000011607 */
[----:B------:R-:W-:Y:S01]  /*1350*/  IMAD R2, R11, R2, R5 ;  /* 0x000000020b027224 */ /* 0x000fe200078e0205 */
[----:B------:R-:W-:Y:S02]  /*1360*/  IADD3 R7, PT, PT, -R5, RZ, RZ ;  /* 0x000000ff05077210 */ /* 0x000fe40007ffe1ff */
[----:B------:R-:W-:-:S03]  /*1370*/  @!P1 SEL R3, R15, R3, !P0 ;  /* 0x000000030f039207 */ /* 0x000fc60004000000 */
[----:B------:R-:W-:Y:S02]  /*1380*/  IMAD R7, R4, R7, R20 ;  /* 0x0000000704077224 */ /* 0x000fe400078e0214 */
[--C-:B------:R-:W-:Y:S02]  /*1390*/  @!P1 IMAD.IADD R6, R6, 0x1, -R3.reuse ;  /* 0x0000000106069824 */ /* 0x100fe400078e0a03 */
[----:B------:R-:W-:Y:S01]  /*13a0*/  @!P1 IMAD R3, R2, R13, R3 ;  /* 0x0000000d02039224 */ /* 0x000fe200078e0203 */
[----:B------:R-:W-:Y:S01]  /*13b0*/  IADD3 R2, PT, PT, -R15, RZ, RZ ;  /* 0x000000ff0f027210 */ /* 0x000fe20007ffe1ff */
[----:B------:R-:W-:Y:S02]  /*13c0*/  @!P1 IMAD R5, R6, R11, R15 ;  /* 0x0000000b06059224 */ /* 0x000fe400078e020f */
[----:B------:R-:W-:Y:S02]  /*13d0*/  @!P1 IMAD.MOV.U32 R15, RZ, RZ, R3 ;  /* 0x000000ffff0f9224 */ /* 0x000fe400078e0003 */
[----:B------:R-:W-:-:S02]  /*13e0*/  IMAD R2, R10, R2, R21 ;  /* 0x000000020a027224 */ /* 0x000fc400078e0215 */
[----:B------:R-:W-:Y:S02]  /*13f0*/  IMAD R20, R5, R4, R7 ;  /* 0x0000000405147224 */ /* 0x000fe400078e0207 */
[----:B------:R-:W-:Y:S02]  /*1400*/  IMAD R21, R15, R10, R2 ;  /* 0x0000000a0f157224 */ /* 0x000fe400078e0202 */
.L_x_18:
[----:B------:R-:W-:Y:S05]  /*1410*/  BRA.U UP2, `(.L_x_19) ;  /* 0x0000000102407547 */ /* 0x000fea000b800000 */
[----:B------:R-:W1:Y:S08]  /*1420*/  LDC.64 R4, c[0x0][0xb10] ;  /* 0x0002c400ff047b82 */ /* 0x000e700000000a00 */
[----:B------:R-:W2:Y:S08]  /*1430*/  LDC.64 R2, c[0x0][0xb18] ;  /* 0x0002c600ff027b82 */ /* 0x000eb00000000a00 */
[----:B------:R-:W3:Y:S08]  /*1440*/  LDC R6, c[0x0][0xb20] ;  /* 0x0002c800ff067b82 */ /* 0x000ef00000000800 */
[----:B------:R-:W4:Y:S01]  /*1450*/  LDC R7, c[0x0][0xb0c] ;  /* 0x0002c300ff077b82 */ /* 0x000f220000000800 */
[----:B-1----:R-:W-:-:S05]  /*1460*/  IMAD.HI.U32 R4, R21, R4, RZ ;  /* 0x0000000415047227 */ /* 0x002fca00078e00ff */
[----:B------:R-:W-:Y:S01]  /*1470*/  SHF.R.U32.HI R4, RZ, R5, R4 ;  /* 0x00000005ff047219 */ /* 0x000fe20000011604 */
[----:B--2---:R-:W-:Y:S01]  /*1480*/  IMAD.HI.U32 R3, R20, R3, RZ ;  /* 0x0000000314037227 */ /* 0x004fe200078e00ff */
[----:B------:R-:W-:-:S04]  /*1490*/  ISETP.NE.AND P0, PT, R2, 0x1, PT ;  /* 0x000000010200780c */ /* 0x000fc80003f05270 */
[----:B---3--:R-:W-:-:S04]  /*14a0*/  SHF.R.U32.HI R3, RZ, R6, R3 ;  /* 0x00000006ff037219 */ /* 0x008fc80000011603 */
[----:B------:R-:W-:Y:S02]  /*14b0*/  SEL R3, R20, R3, !P0 ;  /* 0x0000000314037207 */ /* 0x000fe40004000000 */
[----:B----4-:R-:W-:-:S04]  /*14c0*/  ISETP.NE.AND P1, PT, R7, 0x1, PT ;  /* 0x000000010700780c */ /* 0x010fc80003f25270 */
[----:B------:R-:W-:-:S05]  /*14d0*/  SEL R4, R21, R4, !P1 ;  /* 0x0000000415047207 */ /* 0x000fca0004800000 */
[----:B------:R-:W-:Y:S02]  /*14e0*/  IMAD.IADD R5, R3, 0x1, -R4 ;  /* 0x0000000103057824 */ /* 0x000fe400078e0a04 */
[----:B------:R-:W-:Y:S02]  /*14f0*/  IMAD.IADD R3, R4, 0x1, -R3 ;  /* 0x0000000104037824 */ /* 0x000fe400078e0a03 */
[----:B------:R-:W-:Y:S02]  /*1500*/  IMAD R21, R5, R7, R21 ;  /* 0x0000000705157224 */ /* 0x000fe400078e0215 */
[----:B------:R-:W-:Y:S02]  /*1510*/  IMAD R20, R3, R2, R20 ;  /* 0x0000000203147224 */ /* 0x000fe400078e0214 */
.L_x_19:
[----:B------:R-:W-:Y:S05]  /*1520*/  BRA.U !UP0, `(.L_x_20) ;  /* 0x00000001080c7547 */ /* 0x000fea000b800000 */
[----:B------:R-:W-:Y:S01]  /*1530*/  UCGABAR_WAIT ;  /* 0x0000000000007dc7 */ /* 0x000fe20008000000 */
[----:B------:R-:W-:Y:S01]  /*1540*/  CCTL.IVALL ;  /* 0x00000000ff00798f */ /* 0x000fe20002000000 */
[----:B------:R-:W-:Y:S05]  /*1550*/  BRA `(.L_x_21) ;  /* 0x0000000000047947 */ /* 0x000fea0003800000 */
.L_x_20:
[----:B------:R-:W-:Y:S06]  /*1560*/  BAR.SYNC.DEFER_BLOCKING 0x0 ;  /* 0x0000000000007b1d */ /* 0x000fec0000010000 */
.L_x_21:
[----:B------:R-:W-:Y:S05]  /*1570*/  BRA.U UP1, `(.L_x_22) ;  /* 0x00000015010c7547 */ /* 0x000fea000b800000 */
[----:B------:R-:W1:Y:S01]  /*1580*/  LDCU UR15, c[0x0][0x38c] ;  /* 0x00007180ff0f77ac */ /* 0x000e620008000800 */
[----:B------:R-:W2:Y:S01]  /*1590*/  LDC R8, c[0x0][0x370] ;  /* 0x0000dc00ff087b82 */ /* 0x000ea20000000800 */
[----:B------:R-:W-:Y:S01]  /*15a0*/  PLOP3.LUT P1, PT, PT, PT, UP4, 0x80, 0x8 ;  /* 0x000000000008781c */ /* 0x000fe20003f2f048 */
[----:B------:R-:W-:Y:S01]  /*15b0*/  IMAD.MOV.U32 R15, RZ, RZ, 0x1 ;  /* 0x00000001ff0f7424 */ /* 0x000fe200078e00ff */
[----:B------:R-:W-:Y:S01]  /*15c0*/  ISETP.EQ.OR P4, PT, R9, RZ, P5 ;  /* 0x000000ff0900720c */ /* 0x000fe20002f82670 */
[----:B------:R-:W-:Y:S01]  /*15d0*/  IMAD.MOV.U32 R14, RZ, RZ, RZ ;  /* 0x000000ffff0e7224 */ /* 0x000fe200078e00ff */
[----:B------:R-:W-:Y:S02]  /*15e0*/  PLOP3.LUT P1, PT, P1, PT, PT, 0x8, 0x80 ;  /* 0x000000000080781c */ /* 0x000fe40000f2e170 */
[----:B------:R-:W-:Y:S01]  /*15f0*/  CS2R R12, SRZ ;  /* 0x00000000000c7805 */ /* 0x000fe2000001ff00 */
[----:B------:R-:W-:Y:S01]  /*1600*/  IMAD.MOV.U32 R11, RZ, RZ, 0x1 ;  /* 0x00000001ff0b7424 */ /* 0x000fe200078e00ff */
[----:B------:R-:W3:Y:S01]  /*1610*/  LDC R0, c[0x0][0x374] ;  /* 0x0000dd00ff007b82 */ /* 0x000ee20000000800 */
[----:B------:R-:W4:Y:S01]  /*1620*/  LDCU.64 UR30, c[0x0][0x348] ;  /* 0x00006900ff1e77ac */ /* 0x000f220008000a00 */
[----:B------:R-:W-:Y:S01]  /*1630*/  UMOV UR13, URZ ;  /* 0x000000ff000d7c82 */ /* 0x000fe20008000000 */
[----:B-1----:R-:W-:-:S04]  /*1640*/  UIADD3 UR6, UPT, UPT, UR15, 0x3f, URZ ;  /* 0x0000003f0f067890 */ /* 0x002fc8000fffe0ff */
[----:B------:R-:W-:-:S04]  /*1650*/  USHF.R.S32.HI UR22, URZ, 0x1f, UR6 ;  /* 0x0000001fff167899 */ /* 0x000fc80008011406 */
[----:B------:R-:W-:Y:S02]  /*1660*/  ULEA.HI UR22, UR22, UR6, URZ, 0x6 ;  /* 0x0000000616167291 */ /* 0x000fe4000f8f30ff */
[----:B------:R-:W-:Y:S02]  /*1670*/  UIADD3 UR6, UPT, UPT, UR15, -0x1, URZ ;  /* 0xffffffff0f067890 */ /* 0x000fe4000fffe0ff */
[----:B------:R-:W-:Y:S02]  /*1680*/  USHF.R.S32.HI UR22, URZ, 0x6, UR22 ;  /* 0x00000006ff167899 */ /* 0x000fe40008011416 */
[----:B------:R-:W-:Y:S02]  /*1690*/  UISETP.GE.U32.AND UP1, UPT, UR6, -0x7f, UPT ;  /* 0xffffff810600788c */ /* 0x000fe4000bf26070 */
[----:B------:R-:W-:Y:S02]  /*16a0*/  UISETP.LT.U32.AND UP0, UPT, UR22, 0x6, UPT ;  /* 0x000000061600788c */ /* 0x000fe4000bf01070 */
[----:B------:R-:W-:-:S02]  /*16b0*/  UIADD3 UR15, UPT, UPT, UR15, 0x7e, URZ ;  /* 0x0000007e0f0f7890 */ /* 0x000fc4000fffe0ff */
[----:B------:R-:W-:Y:S02]  /*16c0*/  USEL UR21, UR22, 0x6, UP0 ;  /* 0x0000000616157887 */ /* 0x000fe40008000000 */
[----:B------:R-:W-:Y:S02]  /*16d0*/  UISETP.NE.AND UP0, UPT, UR5, URZ, UPT ;  /* 0x000000ff0500728c */ /* 0x000fe4000bf05270 */
[----:B------:R-:W-:Y:S02]  /*16e0*/  UIADD3 UR6, UPT, UPT, UR21, -0x1, URZ ;  /* 0xffffffff15067890 */ /* 0x000fe4000fffe0ff */
[----:B------:R-:W-:Y:S02]  /*16f0*/  @UP1 UIADD3 UR6, UPT, UPT, UR21, URZ, URZ ;  /* 0x000000ff15061290 */ /* 0x000fe4000fffe0ff */
[----:B------:R-:W-:Y:S02]  /*1700*/  USEL UR7, UR7, 0x2, UP0 ;  /* 0x0000000207077887 */ /* 0x000fe40008000000 */
[----:B------:R-:W-:-:S02]  /*1710*/  UIADD3 UR14, UPT, UPT, UR22, -UR21, URZ ;  /* 0x80000015160e7290 */ /* 0x000fc4000fffe0ff */
[----:B--2-4-:R-:W-:-:S12]  /*1720*/  UIADD3 UR6, UPT, UPT, UR6, 0x1, URZ ;  /* 0x0000000106067890 */ /* 0x014fd8000fffe0ff */
.L_x_42:
[----:B------:R-:W-:Y:S01]  /*1730*/  UISETP.NE.AND UP0, UPT, UR37, URZ, UPT ;  /* 0x000000ff2500728c */ /* 0x000fe2000bf05270 */
[----:B------:R-:W1:Y:S08]  /*1740*/  S2UR UR37, SR_CgaCtaId ;  /* 0x00000000002579c3 */ /* 0x000e700000008800 */
[----:B------:R-:W-:Y:S05]  /*1750*/  BRA.U UP0, `(.L_x_23) ;  /* 0x0000000100347547 */ /* 0x000fea000b800000 */
[----:B------:R-:W2:Y:S01]  /*1760*/  S2R R2, SR_CgaCtaId ;  /* 0x0000000000027919 */ /* 0x000ea20000008800 */
[----:B------:R-:W-:-:S04]  /*1770*/  MOV R3, 0x400 ;  /* 0x0000040000037802 */ /* 0x000fc80000000f00 */
[----:B--2---:R-:W-:Y:S02]  /*1780*/  LEA R2, R2, R3, 0x18 ;  /* 0x0000000302027211 */ /* 0x004fe400078ec0ff */
[----:B------:R-:W-:-:S03]  /*1790*/  SHF.L.U32 R3, R11, 0x1f, RZ ;  /* 0x0000001f0b037819 */ /* 0x000fc600000006ff */
[----:B------:R-:W-:-:S04]  /*17a0*/  IMAD R2, R12, 0x8, R2 ;  /* 0x000000080c027824 */ /* 0x000fc800078e0202 */
[----:B------:R-:W2:Y:S02]  /*17b0*/  SYNCS.PHASECHK.TRANS64.TRYWAIT P0, [R2+URZ+0x120], R3 ;  /* 0x00012003020075a7 */ /* 0x000ea400080011ff */
[----:B--2---:R-:W-:Y:S05]  /*17c0*/  @!P0 BRA `(.L_x_24) ;  /* 0x0000007800588947 */ /* 0x004fea0003800000 */
.L_x_140:
[----:B------:R-:W-:Y:S01]  /*17d0*/  VIADD R12, R12, 0x1 ;  /* 0x000000010c0c7836 */ /* 0x000fe20000000000 */
[----:B------:R2:W-:Y:S04]  /*17e0*/  SYNCS.ARRIVE.TRANS64.A1T0 RZ, [R2+URZ+0x110], RZ ;  /* 0x000110ff02ff79a7 */ /* 0x0005e800081000ff */
[----:B------:R-:W-:-:S04]  /*17f0*/  ISETP.NE.AND P0, PT, R12, 0x2, PT ;  /* 0x000000020c00780c */ /* 0x000fc80003f05270 */
[----:B------:R-:W-:Y:S02]  /*1800*/  SEL R12, R12, RZ, P0 ;  /* 0x000000ff0c0c7207 */ /* 0x000fe40000000000 */
[----:B--2---:R-:W-:-:S04]  /*1810*/  SEL R2, RZ, 0x1, P0 ;  /* 0x00000001ff027807 */ /* 0x004fc80000000000 */
[----:B------:R-:W-:-:S07]  /*1820*/  LOP3.LUT R11, R11, R2, RZ, 0x3c, !PT ;  /* 0x000000020b0b7212 */ /* 0x000fce00078e3cff */
.L_x_23:
[----:B------:R-:W-:Y:S01]  /*1830*/  UMOV UR5, 0x400 ;  /* 0x0000040000057882 */ /* 0x000fe20000000000 */
[----:B------:R-:W-:Y:S01]  /*1840*/  SHF.L.U32 R2, R15, 0x1f, RZ ;  /* 0x0000001f0f027819 */ /* 0x000fe200000006ff */
[----:B-1----:R-:W-:Y:S01]  /*1850*/  ULEA UR5, UR37, UR5, 0x18 ;  /* 0x0000000525057291 */ /* 0x002fe2000f8ec0ff */
[----:B------:R-:W-:Y:S01]  /*1860*/  R2UR UR34, R21 ;  /* 0x00000000152272ca */ /* 0x000fe200000e0000 */
[----:B------:R-:W-:Y:S01]  /*1870*/  UISETP.GE.U32.AND UP0, UPT, UR15, 0x7f, UPT ;  /* 0x0000007f0f00788c */ /* 0x000fe2000bf06070 */
[----:B------:R-:W-:Y:S01]  /*1880*/  R2UR UR11, R20 ;  /* 0x00000000140b72ca */ /* 0x000fe200000e0000 */
[----:B------:R-:W-:Y:S01]  /*1890*/  ULEA UR8, UR13, UR5, 0x3 ;  /* 0x000000050d087291 */ /* 0x000fe2000f8e18ff */
[----:B------:R-:W-:-:S08]  /*18a0*/  UMOV UR23, URZ ;  /* 0x000000ff00177c82 */ /* 0x000fd00008000000 */
[----:B------:R1:W2:Y:S01]  /*18b0*/  SYNCS.PHASECHK.TRANS64.TRYWAIT P0, [UR8+0x30], R2 ;  /* 0x00003002ff0075a7 */ /* 0x0002a20008001108 */
[----:B------:R-:W-:Y:S02]  /*18c0*/  USHF.L.U32 UR34, UR34, 0x7, URZ ;  /* 0x0000000722227899 */ /* 0x000fe400080006ff */
[----:B------:R-:W-:Y:S01]  /*18d0*/  USHF.L.U32 UR11, UR11, 0x7, URZ ;  /* 0x000000070b0b7899 */ /* 0x000fe200080006ff */
[----:B------:R-:W-:Y:S11]  /*18e0*/  BRA.U !UP0, `(.L_x_25) ;  /* 0x0000000108d87547 */ /* 0x000ff6000b800000 */
[----:B------:R-:W-:Y:S01]  /*18f0*/  UIADD3 UR18, UPT, UPT, UR34, 0x40, URZ ;  /* 0x0000004022127890 */ /* 0x000fe2000fffe0ff */
[----:B------:R-:W-:Y:S01]  /*1900*/  UMOV UR24, URZ ;  /* 0x000000ff00187c82 */ /* 0x000fe20008000000 */
[----:B------:R-:W-:-:S10]  /*1910*/  UMOV UR40, UR13 ;  /* 0x0000000d00287c82 */ /* 0x000fd40008000000 */
.L_x_31:
[----:B------:R-:W-:Y:S01]  /*1920*/  ULEA UR33, UR40, UR5, 0x3 ;  /* 0x0000000528217291 */ /* 0x000fe2000f8e18ff */
[----:B--2---:R-:W-:Y:S01]  /*1930*/  @!P5 MOV R3, 0x8000 ;  /* 0x000080000003d802 */ /* 0x004fe20000000f00 */
[----:B-12---:R-:W-:Y:S10]  /*1940*/  @P0 BRA `(.L_x_26) ;  /* 0x00000000000c0947 */ /* 0x006ff40003800000 */
[----:B------:R-:W-:-:S04]  /*1950*/  SHF.L.U32 R4, R15, 0x1f, RZ ;  /* 0x0000001f0f047819 */ /* 0x000fc800000006ff */
[----:B------:R-:W2:Y:S02]  /*1960*/  SYNCS.PHASECHK.TRANS64.TRYWAIT P0, [UR33+0x30], R4 ;  /* 0x00003004ff0075a7 */ /* 0x000ea40008001121 */
[----:B--2---:R-:W-:Y:S05]  /*1970*/  @!P0 BRA `(.L_x_27) ;  /* 0x0000007800008947 */ /* 0x004fea0003800000 */
.L_x_26:
[----:B------:R2:W-:Y:S01]  /*1980*/  @!P5 SYNCS.ARRIVE.TRANS64 RZ, [UR33], R3 ;  /* 0x00000003ffffd9a7 */ /* 0x0005e20008000021 */
[----:B------:R-:W-:-:S04]  /*1990*/  ULOP3.LUT UR8, UR7, 0x2, URZ, 0xfc, !UPT ;  /* 0x0000000207087892 */ /* 0x000fc8000f8efcff */
[----:B------:R-:W-:-:S09]  /*19a0*/  UISETP.NE.AND UP0, UPT, UR8, 0x2, UPT ;  /* 0x000000020800788c */ /* 0x000fd2000bf05270 */
[----:B------:R-:W-:Y:S05]  /*19b0*/  BRA.U UP0, `(.L_x_28) ;  /* 0x0000000100047547 */ /* 0x000fea000b800000 */
[----:B------:R-:W-:Y:S05]  /*19c0*/  BPT.TRAP 0x1 ;  /* 0x000000040000795c */ /* 0x000fea0000300000 */
.L_x_28:
[----:B------:R-:W-:Y:S04]  /*19d0*/  BSSY.RECONVERGENT B0, `(.L_x_29) ;  /* 0x0000003000007945 */ /* 0x000fe80003800200 */
[----:B------:R-:W-:Y:S05]  /*19e0*/  @P4 BRA `(.L_x_30) ;  /* 0x0000000000044947 */ /* 0x000fea0003800000 */
[----:B------:R-:W-:Y:S05]  /*19f0*/  BPT.TRAP 0x1 ;  /* 0x000000040000795c */ /* 0x000fea0000300000 */
.L_x_30:
[----:B------:R-:W-:Y:S05]  /*1a00*/  BSYNC.RECONVERGENT B0 ;  /* 0x0000000000007941 */ /* 0x000fea0003800200 */
.L_x_29:
[----:B------:R-:W-:Y:S02]  /*1a10*/  UIADD3 UR13, UPT, UPT, UR40, 0x1, URZ ;  /* 0x00000001280d7890 */ /* 0x000fe4000fffe0ff */
[----:B------:R-:W-:Y:S02]  /*1a20*/  UIADD3 UR38, UP1, UPT, UR30, 0x80, URZ ;  /* 0x000000801e267890 */ /* 0x000fe4000ff3e0ff */
[----:B------:R-:W-:Y:S02]  /*1a30*/  UISETP.NE.AND UP0, UPT, UR13, 0x6, UPT ;  /* 0x000000060d00788c */ /* 0x000fe4000bf05270 */
[----:B------:R-:W-:Y:S02]  /*1a40*/  USHF.L.U32 UR10, UR24, 0x6, URZ ;  /* 0x00000006180a7899 */ /* 0x000fe400080006ff */
[----:B------:R-:W-:Y:S02]  /*1a50*/  USEL UR9, URZ, 0x1, UP0 ;  /* 0x00000001ff097887 */ /* 0x000fe40008000000 */
[----:B------:R-:W-:-:S02]  /*1a60*/  USEL UR13, UR13, URZ, UP0 ;  /* 0x000000ff0d0d7287 */ /* 0x000fc40008000000 */
[----:B------:R-:W-:Y:S02]  /*1a70*/  UIADD3 UR28, UP0, UPT, UR30, 0x180, URZ ;  /* 0x000001801e1c7890 */ /* 0x000fe4000ff1e0ff */
[----:B------:R-:W-:Y:S01]  /*1a80*/  ULEA UR8, UR13, UR5, 0x3 ;  /* 0x000000050d087291 */ /* 0x000fe2000f8e18ff */
[----:B------:R-:W-:Y:S01]  /*1a90*/  LOP3.LUT R15, R15, UR9, RZ, 0x3c, !PT ;  /* 0x000000090f0f7c12 */ /* 0x000fe2000f8e3cff */
[----:B------:R-:W-:Y:S02]  /*1aa0*/  UIADD3.X UR39, UPT, UPT, URZ, UR31, URZ, UP1, !UPT ;  /* 0x0000001fff277290 */ /* 0x000fe40008ffe4ff */
[----:B------:R-:W-:Y:S01]  /*1ab0*/  ULEA.HI UR35, UR4, UR10, URZ, 0x1a ;  /* 0x0000000a04237291 */ /* 0x000fe2000f8fd0ff */
[----:B-1----:R-:W-:Y:S01]  /*1ac0*/  SHF.L.U32 R2, R15, 0x1f, RZ ;  /* 0x0000001f0f027819 */ /* 0x002fe200000006ff */
[----:B------:R-:W-:Y:S01]  /*1ad0*/  UIADD3.X UR29, UPT, UPT, URZ, UR31, URZ, UP0, !UPT ;  /* 0x0000001fff1d7290 */ /* 0x000fe200087fe4ff */
[----:B------:R-:W-:Y:S02]  /*1ae0*/  UMOV UR25, 0x30000 ;  /* 0x0003000000197882 */ /* 0x000fe40000000000 */
[----:B------:R4:W1:Y:S01]  /*1af0*/  SYNCS.PHASECHK.TRANS64.TRYWAIT P0, [UR8+0x30], R2 ;  /* 0x00003002ff0075a7 */ /* 0x0008620008001108 */
[----:B------:R-:W-:Y:S01]  /*1b00*/  USHF.L.U32 UR8, UR40, 0xe, URZ ;  /* 0x0000000e28087899 */ /* 0x000fe200080006ff */
[----:B------:R-:W-:Y:S01]  /*1b10*/  UMOV UR26, 0x0 ;  /* 0x00000000001a7882 */ /* 0x000fe20000000000 */
[----:B------:R-:W-:-:S02]  /*1b20*/  UMOV UR27, 0x10000000 ;  /* 0x10000000001b7882 */ /* 0x000fc40000000000 */
[----:B------:R-:W-:Y:S02]  /*1b30*/  ULEA UR16, UR4, UR8, 0x1 ;  /* 0x0000000804107291 */ /* 0x000fe4000f8e08ff */
[----:B------:R-:W-:Y:S02]  /*1b40*/  UIADD3 UR8, UPT, UPT, UR5, 0x20400, UR8 ;  /* 0x0002040005087890 */ /* 0x000fe4000fffe008 */
[----:B------:R-:W-:Y:S01]  /*1b50*/  UIADD3 UR16, UPT, UPT, UR5, UR16, URZ ;  /* 0x0000001005107290 */ /* 0x000fe2000fffe0ff */
[----:B------:R-:W-:Y:S01]  /*1b60*/  UMOV UR17, UR33 ;  /* 0x0000002100117c82 */ /* 0x000fe20008000000 */
[----:B------:R-:W-:Y:S02]  /*1b70*/  UMOV UR20, UR36 ;  /* 0x0000002400147c82 */ /* 0x000fe40008000000 */
[----:B------:R-:W-:Y:S02]  /*1b80*/  UIADD3 UR32, UPT, UPT, UR16, 0x8400, URZ ;  /* 0x0000840010207890 */ /* 0x000fe4000fffe0ff */
[----:B------:R-:W-:Y:S01]  /*1b90*/  UIADD3 UR16, UPT, UPT, UR16, 0xa400, URZ ;  /* 0x0000a40010107890 */ /* 0x000fe2000fffe0ff */
[----:B------:R-:W-:Y:S01]  /*1ba0*/  UMOV UR19, UR35 ;  /* 0x0000002300137c82 */ /* 0x000fe20008000000 */
[----:B------:R-:W-:Y:S01]  /*1bb0*/  UMOV UR12, UR36 ;  /* 0x00000024000c7c82 */ /* 0x000fe20008000000 */
[----:B------:R-:W-:Y:S01]  /*1bc0*/  UMOV UR9, UR33 ;  /* 0x0000002100097c82 */ /* 0x000fe20008000000 */
[----:B------:R-:W-:-:S03]  /*1bd0*/  UIADD3 UR24, UPT, UPT, UR24, 0x1, URZ ;  /* 0x0000000118187890 */ /* 0x000fc6000fffe0ff */
[----:B------:R4:W-:Y:S01]  /*1be0*/  UTMALDG.3D.MULTICAST [UR32], [UR38], UR25, desc[UR26] ;  /* 0x00001a20260073b4 */ /* 0x0009e20008011819 */
[----:B------:R-:W-:Y:S01]  /*1bf0*/  UMOV UR23, UR6 ;  /* 0x0000000600177c82 */ /* 0x000fe20008000000 */
[----:B------:R-:W-:Y:S01]  /*1c00*/  UISETP.NE.AND UP0, UPT, UR24, UR6, UPT ;  /* 0x000000061800728c */ /* 0x000fe2000bf05270 */
[----:B------:R-:W-:Y:S01]  /*1c10*/  UMOV UR40, UR13 ;  /* 0x0000000d00287c82 */ /* 0x000fe20008000000 */
[----:B------:R4:W-:Y:S01]  /*1c20*/  UTMALDG.3D.MULTICAST [UR16], [UR38], UR25, desc[UR26] ;  /* 0x00001a10260073b4 */ /* 0x0009e20008011819 */
[----:B------:R4:W-:Y:S06]  /*1c30*/  UTMALDG.3D [UR8], [UR28], desc[UR26] ;  /* 0x00001a081c0075b4 */ /* 0x0009ec0008011000 */
[----:B----4-:R-:W-:Y:S05]  /*1c40*/  BRA.U UP0, `(.L_x_31) ;  /* 0xfffffffd00347547 */ /* 0x010fea000b83ffff */
.L_x_25:
[----:B------:R-:W-:Y:S01]  /*1c50*/  ULEA UR8, UR13, UR5, 0x3 ;  /* 0x000000050d087291 */ /* 0x000fe2000f8e18ff */
[----:B-1----:R-:W-:Y:S01]  /*1c60*/  SHF.L.U32 R2, R15, 0x1f, RZ ;  /* 0x0000001f0f027819 */ /* 0x002fe200000006ff */
[----:B------:R-:W-:Y:S01]  /*1c70*/  @!P1 SYNCS.ARRIVE.TRANS64.A1T0 RZ, [UR5+0xa8], RZ ;  /* 0x0000a8ffffff99a7 */ /* 0x000fe20008100005 */
[----:B------:R-:W-:-:S06]  /*1c80*/  UISETP.GT.AND UP0, UPT, UR22, UR21, UPT ;  /* 0x000000151600728c */ /* 0x000fcc000bf04270 */
[----:B--2---:R1:W2:Y:S03]  /*1c90*/  SYNCS.PHASECHK.TRANS64.TRYWAIT P0, [UR8+0x30], R2 ;  /* 0x00003002ff0075a7 */ /* 0x0042a60008001108 */
[----:B------:R-:W-:Y:S05]  /*1ca0*/  BRA.U !UP0, `(.L_x_32) ;  /* 0x0000000108dc7547 */ /* 0x000fea000b800000 */
[----:B------:R-:W-:Y:S02]  /*1cb0*/  UIADD3 UR32, UPT, UPT, UR14, UR23, URZ ;  /* 0x000000170e207290 */ /* 0x000fe4000fffe0ff */
[----:B------:R-:W-:Y:S01]  /*1cc0*/  UIADD3 UR18, UPT, UPT, UR34, 0x40, URZ ;  /* 0x0000004022127890 */ /* 0x000fe2000fffe0ff */
[----:B------:R-:W-:-:S11]  /*1cd0*/  UMOV UR33, UR13 ;  /* 0x0000000d00217c82 */ /* 0x000fd60008000000 */
.L_x_38:
[----:B------:R-:W-:Y:S01]  /*1ce0*/  ULEA UR25, UR33, UR5, 0x3 ;  /* 0x0000000521197291 */ /* 0x000fe2000f8e18ff */
[----:B--2---:R-:W-:Y:S01]  /*1cf0*/  @!P5 MOV R3, 0x8000 ;  /* 0x000080000003d802 */ /* 0x004fe20000000f00 */
[----:B-12---:R-:W-:Y:S10]  /*1d00*/  @P0 BRA `(.L_x_33) ;  /* 0x00000000000c0947 */ /* 0x006ff40003800000 */
[----:B------:R-:W-:-:S04]  /*1d10*/  SHF.L.U32 R4, R15, 0x1f, RZ ;  /* 0x0000001f0f047819 */ /* 0x000fc800000006ff */
[----:B------:R-:W2:Y:S02]  /*1d20*/  SYNCS.PHASECHK.TRANS64.TRYWAIT P0, [UR25+0x30], R4 ;  /* 0x00003004ff0075a7 */ /* 0x000ea40008001119 */
[----:B--2---:R-:W-:Y:S05]  /*1d30*/  @!P0 BRA `(.L_x_34) ;  /* 0x0000007400288947 */ /* 0x004fea0003800000 */
.L_x_33:
[----:B------:R2:W-:Y:S01]  /*1d40*/  @!P5 SYNCS.ARRIVE.TRANS64 RZ, [UR25], R3 ;  /* 0x00000003ffffd9a7 */ /* 0x0005e20008000019 */
[----:B------:R-:W-:-:S04]  /*1d50*/  ULOP3.LUT UR8, UR7, 0x2, URZ, 0xfc, !UPT ;  /* 0x0000000207087892 */ /* 0x000fc8000f8efcff */
[----:B------:R-:W-:-:S09]  /*1d60*/  UISETP.NE.AND UP0, UPT, UR8, 0x2, UPT ;  /* 0x000000020800788c */ /* 0x000fd2000bf05270 */
[----:B------:R-:W-:Y:S05]  /*1d70*/  BRA.U UP0, `(.L_x_35) ;  /* 0x0000000100047547 */ /* 0x000fea000b800000 */
[----:B------:R-:W-:Y:S05]  /*1d80*/  BPT.TRAP 0x1 ;  /* 0x000000040000795c */ /* 0x000fea0000300000 */
.L_x_35:
[----:B------:R-:W-:Y:S04]  /*1d90*/  BSSY.RECONVERGENT B0, `(.L_x_36) ;  /* 0x0000003000007945 */ /* 0x000fe80003800200 */
[----:B------:R-:W-:Y:S05]  /*1da0*/  @P4 BRA `(.L_x_37) ;  /* 0x0000000000044947 */ /* 0x000fea0003800000 */
[----:B------:R-:W-:Y:S05]  /*1db0*/  BPT.TRAP 0x1 ;  /* 0x000000040000795c */ /* 0x000fea0000300000 */
.L_x_37:
[----:B------:R-:W-:Y:S05]  /*1dc0*/  BSYNC.RECONVERGENT B0 ;  /* 0x0000000000007941 */ /* 0x000fea0003800200 */
.L_x_36:
        /* <DEDUP_REMOVED lines=28> */
[----:B------:R-:W-:Y:S01]  /*1f90*/  UMOV UR12, UR36 ;  /* 0x00000024000c7c82 */ /* 0x000fe20008000000 */
[----:B------:R-:W-:-:S02]  /*1fa0*/  UMOV UR9, UR25 ;  /* 0x0000001900097c82 */ /* 0x000fc40008000000 */
[----:B------:R4:W-:Y:S01]  /*1fb0*/  UTMALDG.3D.MULTICAST [UR24], [UR42], UR29, desc[UR38] ;  /* 0x000026182a0073b4 */ /* 0x0009e2000801181d */
[----:B------:R-:W-:Y:S01]  /*1fc0*/  UIADD3 UR23, UPT, UPT, UR23, 0x1, URZ ;  /* 0x0000000117177890 */ /* 0x000fe2000fffe0ff */
[----:B------:R-:W-:-:S03]  /*1fd0*/  UMOV UR33, UR13 ;  /* 0x0000000d00217c82 */ /* 0x000fc60008000000 */
[----:B------:R-:W-:Y:S01]  /*1fe0*/  UISETP.NE.AND UP0, UPT, UR23, UR32, UPT ;  /* 0x000000201700728c */ /* 0x000fe2000bf05270 */
[----:B------:R4:W-:Y:S01]  /*1ff0*/  UTMALDG.3D.MULTICAST [UR16], [UR42], UR29, desc[UR38] ;  /* 0x000026102a0073b4 */ /* 0x0009e2000801181d */
[----:B------:R4:W-:Y:S07]  /*2000*/  UTMALDG.3D [UR8], [UR40], desc[UR38] ;  /* 0x00002608280075b4 */ /* 0x0009ee0008011000 */
[----:B----4-:R-:W-:Y:S05]  /*2010*/  BRA.U UP0, `(.L_x_38) ;  /* 0xfffffffd00307547 */ /* 0x010fea000b83ffff */
.L_x_32:
[C---:B-1----:R-:W-:Y:S01]  /*2020*/  LEA R2, R14.reuse, UR5, 0x3 ;  /* 0x000000050e027c11 */ /* 0x042fe2000f8e18ff */
[----:B------:R-:W-:Y:S01]  /*2030*/  NOP ;  /* 0x0000000000007918 */ /* 0x000fe20000000000 */
[----:B--2---:R-:W-:Y:S02]  /*2040*/  SHF.L.U32 R3, R13, 0x1f, RZ ;  /* 0x0000001f0d037819 */ /* 0x004fe400000006ff */
[----:B------:R-:W-:Y:S02]  /*2050*/  LEA R4, R14, UR5, 0x4 ;  /* 0x000000050e047c11 */ /* 0x000fe4000f8e20ff */
[----:B------:R-:W1:Y:S02]  /*2060*/  SYNCS.PHASECHK.TRANS64.TRYWAIT P0, [R2+URZ+0xb0], R3 ;  /* 0x0000b003020075a7 */ /* 0x000e6400080011ff */
[----:B-1----:R-:W-:Y:S05]  /*2070*/  @!P0 BRA `(.L_x_39) ;  /* 0x0000007000708947 */ /* 0x002fea0003800000 */
.L_x_143:
[----:B------:R-:W2:Y:S01]  /*2080*/  LDS.128 R4, [R4+0x140] ;  /* 0x0001400004047984 */ /* 0x000ea20000000c00 */
[----:B------:R-:W-:Y:S01]  /*2090*/  ISETP.GE.AND P0, PT, R40, 0x1, PT ;  /* 0x000000012800780c */ /* 0x000fe20003f06270 */
[----:B-1----:R-:W-:Y:S01]  /*20a0*/  VIADD R2, R2, 0xc0 ;  /* 0x000000c002027836 */ /* 0x002fe20000000000 */
[----:B------:R-:W-:Y:S01]  /*20b0*/  @!PT LDS RZ, [RZ] ;  /* 0x00000000fffff984 */ /* 0x000fe20000000800 */
[----:B------:R-:W-:Y:S01]  /*20c0*/  @!PT LDS RZ, [RZ] ;  /* 0x00000000fffff984 */ /* 0x000fe20000000800 */
[----:B------:R-:W-:Y:S01]  /*20d0*/  @!PT LDS RZ, [RZ] ;  /* 0x00000000fffff984 */ /* 0x000fe20000000800 */
[----:B------:R-:W-:Y:S01]  /*20e0*/  @!PT LDS RZ, [RZ] ;  /* 0x00000000fffff984 */ /* 0x000fe20000000800 */
[----:B------:R1:W-:Y:S06]  /*20f0*/  MEMBAR.ALL.CTA ;  /* 0x0000000000007992 */ /* 0x0003ec0000008000 */
[----:B-1----:R-:W1:Y:S01]  /*2100*/  FENCE.VIEW.ASYNC.S ;  /* 0x00000000000073c6 */ /* 0x002e620000000000 */
[----:B------:R-:W-:-:S04]  /*2110*/  PRMT R2, RZ, 0x654, R2 ;  /* 0x00000654ff027816 */ /* 0x000fc80000000002 */
[----:B-1----:R1:W-:Y:S01]  /*2120*/  SYNCS.ARRIVE.TRANS64.RED.A1T0 RZ, [R2+URZ], RZ ;  /* 0x000000ff02ff79a7 */ /* 0x0023e200081004ff */
[----:B--2---:R-:W-:-:S13]  /*2130*/  LOP3.LUT P2, RZ, R6, 0x1, RZ, 0xc0, !PT ;  /* 0x0000000106ff7812 */ /* 0x004fda000784c0ff */
[----:B------:R-:W-:Y:S01]  /*2140*/  @P2 SHF.R.U32.HI R3, RZ, 0x10, R5 ;  /* 0x00000010ff032819 */ /* 0x000fe20000011605 */
[----:B------:R-:W-:Y:S01]  /*2150*/  VOTEU.ANY UP0, P2 ;  /* 0x0000000000ff7886 */ /* 0x000fe20001000100 */
[----:B------:R-:W-:Y:S02]  /*2160*/  @P2 MOV R10, R4 ;  /* 0x00000004000a2202 */ /* 0x000fe40000000f00 */
[----:B------:R-:W-:Y:S02]  /*2170*/  @P2 R2UR.BROADCAST UR8, R3 ;  /* 0x00000000030822ca */ /* 0x000fe400008e0000 */
[----:B------:R-:W-:-:S11]  /*2180*/  @P2 LOP3.LUT R9, R5, 0xffff, RZ, 0xc0, !PT ;  /* 0x0000ffff05092812 */ /* 0x000fd600078ec0ff */
[----:B------:R-:W-:Y:S01]  /*2190*/  @UP0 UMOV UR36, UR8 ;  /* 0x0000000800240c82 */ /* 0x000fe20008000000 */
[----:B-1----:R-:W-:Y:S05]  /*21a0*/  @!P0 BRA `(.L_x_40) ;  /* 0x0000000000b88947 */ /* 0x002fea0003800000 */
[----:B------:R-:W3:Y:S01]  /*21b0*/  LDC.64 R4, c[0x0][0xb18] ;  /* 0x0002c600ff047b82 */ /* 0x000ee20000000a00 */
[----:B------:R-:W-:-:S07]  /*21c0*/  ISETP.NE.AND P3, PT, R40, 0x1, PT ;  /* 0x000000012800780c */ /* 0x000fce0003f65270 */
[----:B------:R-:W1:Y:S08]  /*21d0*/  LDC.64 R6, c[0x0][0xb10] ;  /* 0x0002c400ff067b82 */ /* 0x000e700000000a00 */
[----:B------:R-:W2:Y:S08]  /*21e0*/  LDC R16, c[0x0][0xb20] ;  /* 0x0002c800ff107b82 */ /* 0x000eb00000000800 */
[----:B------:R-:W4:Y:S01]  /*21f0*/  LDC R17, c[0x0][0xb0c] ;  /* 0x0002c300ff117b82 */ /* 0x000f220000000800 */
[----:B---3--:R-:W-:Y:S01]  /*2200*/  IMAD.HI.U32 R19, R0, R5, RZ ;  /* 0x0000000500137227 */ /* 0x008fe200078e00ff */
[----:B------:R-:W-:-:S03]  /*2210*/  ISETP.NE.AND P0, PT, R4, 0x1, PT ;  /* 0x000000010400780c */ /* 0x000fc60003f05270 */
[----:B------:R-:W-:-:S03]  /*2220*/  IMAD.HI.U32 R5, R9, R5, RZ ;  /* 0x0000000509057227 */ /* 0x000fc600078e00ff */
[----:B------:R-:W3:Y:S01]  /*2230*/  LDC.64 R2, c[0x0][0xb28] ;  /* 0x0002ca00ff027b82 */ /* 0x000ee20000000a00 */
[----:B-1----:R-:W-:-:S04]  /*2240*/  IMAD.HI.U32 R20, R8, R6, RZ ;  /* 0x0000000608147227 */ /* 0x002fc800078e00ff */
[----:B------:R-:W-:Y:S01]  /*2250*/  IMAD.HI.U32 R21, R10, R6, RZ ;  /* 0x000000060a157227 */ /* 0x000fe200078e00ff */
[----:B------:R-:W-:Y:S02]  /*2260*/  SHF.R.U32.HI R20, RZ, R7, R20 ;  /* 0x00000007ff147219 */ /* 0x000fe40000011614 */
[-C--:B--2---:R-:W-:Y:S02]  /*2270*/  SHF.R.U32.HI R19, RZ, R16.reuse, R19 ;  /* 0x00000010ff137219 */ /* 0x084fe40000011613 */
[----:B------:R-:W-:Y:S02]  /*2280*/  SHF.R.U32.HI R5, RZ, R16, R5 ;  /* 0x00000010ff057219 */ /* 0x000fe40000011605 */
[----:B------:R-:W-:Y:S02]  /*2290*/  SEL R19, R0, R19, !P0 ;  /* 0x0000001300137207 */ /* 0x000fe40004000000 */
[----:B------:R-:W-:Y:S02]  /*22a0*/  SHF.R.U32.HI R21, RZ, R7, R21 ;  /* 0x00000007ff157219 */ /* 0x000fe40000011615 */
[----:B----4-:R-:W-:-:S02]  /*22b0*/  ISETP.NE.AND P1, PT, R17, 0x1, PT ;  /* 0x000000011100780c */ /* 0x010fc40003f25270 */
[----:B------:R-:W-:Y:S02]  /*22c0*/  SEL R5, R9, R5, !P0 ;  /* 0x0000000509057207 */ /* 0x000fe40004000000 */
[----:B------:R-:W-:Y:S02]  /*22d0*/  SEL R20, R8, R20, !P1 ;  /* 0x0000001408147207 */ /* 0x000fe40004800000 */
[----:B------:R-:W-:Y:S01]  /*22e0*/  SEL R21, R10, R21, !P1 ;  /* 0x000000150a157207 */ /* 0x000fe20004800000 */
[----:B---3--:R-:W-:-:S04]  /*22f0*/  IMAD.HI.U32 R18, R19, R2, RZ ;  /* 0x0000000213127227 */ /* 0x008fc800078e00ff */
        /* <DEDUP_REMOVED lines=10> */
[----:B------:R-:W-:-:S04]  /*23a0*/  @!P0 IMAD.HI.U32 R7, R21, R2, RZ ;  /* 0x0000000215078227 */ /* 0x000fc800078e00ff */
[----:B------:R-:W-:Y:S01]  /*23b0*/  IMAD.MOV R2, RZ, RZ, -R6 ;  /* 0x000000ffff027224 */ /* 0x000fe200078e0a06 */
[----:B------:R-:W-:Y:S02]  /*23c0*/  @!P0 SHF.R.U32.HI R3, RZ, R3, R7 ;  /* 0x00000003ff038219 */ /* 0x000fe40000011607 */
[----:B------:R-:W-:Y:S01]  /*23d0*/  IADD3 R7, PT, PT, -R5, RZ, RZ ;  /* 0x000000ff05077210 */ /* 0x000fe20007ffe1ff */
[----:B------:R-:W-:Y:S01]  /*23e0*/  IMAD R2, R40, R2, R5 ;  /* 0x0000000228027224 */ /* 0x000fe200078e0205 */
        /* <DEDUP_REMOVED lines=10> */
.L_x_40:
[----:B------:R-:W1:Y:S02]  /*2490*/  LDCU UR8, c[0x0][0xb30] ;  /* 0x00016600ff0877ac */ /* 0x000e640008000800 */
[----:B-1----:R-:W-:-:S09]  /*24a0*/  UISETP.NE.AND UP0, UPT, UR8, 0x1, UPT ;  /* 0x000000010800788c */ /* 0x002fd2000bf05270 */
[----:B------:R-:W-:Y:S05]  /*24b0*/  BRA.U UP0, `(.L_x_41) ;  /* 0x0000000100407547 */ /* 0x000fea000b800000 */
[----:B------:R-:W1:Y:S08]  /*24c0*/  LDC.64 R4, c[0x0][0xb10] ;  /* 0x0002c400ff047b82 */ /* 0x000e700000000a00 */
[----:B------:R-:W2:Y:S08]  /*24d0*/  LDC.64 R2, c[0x0][0xb18] ;  /* 0x0002c600ff027b82 */ /* 0x000eb00000000a00 */
[----:B------:R-:W4:Y:S08]  /*24e0*/  LDC R6, c[0x0][0xb20] ;  /* 0x0002c800ff067b82 */ /* 0x000f300000000800 */
[----:B------:R-:W3:Y:S01]  /*24f0*/  LDC R7, c[0x0][0xb0c] ;  /* 0x0002c300ff077b82 */ /* 0x000ee20000000800 */
[----:B-1----:R-:W-:-:S05]  /*2500*/  IMAD.HI.U32 R4, R10, R4, RZ ;  /* 0x000000040a047227 */ /* 0x002fca00078e00ff */
[----:B------:R-:W-:Y:S01]  /*2510*/  SHF.R.U32.HI R4, RZ, R5, R4 ;  /* 0x00000005ff047219 */ /* 0x000fe20000011604 */
[----:B--2---:R-:W-:Y:S01]  /*2520*/  IMAD.HI.U32 R3, R9, R3, RZ ;  /* 0x0000000309037227 */ /* 0x004fe200078e00ff */
[----:B------:R-:W-:-:S04]  /*2530*/  ISETP.NE.AND P0, PT, R2, 0x1, PT ;  /* 0x000000010200780c */ /* 0x000fc80003f05270 */
[----:B----4-:R-:W-:-:S04]  /*2540*/  SHF.R.U32.HI R3, RZ, R6, R3 ;  /* 0x00000006ff037219 */ /* 0x010fc80000011603 */
[----:B------:R-:W-:Y:S02]  /*2550*/  SEL R3, R9, R3, !P0 ;  /* 0x0000000309037207 */ /* 0x000fe40004000000 */
[----:B---3--:R-:W-:-:S04]  /*2560*/  ISETP.NE.AND P1, PT, R7, 0x1, PT ;  /* 0x000000010700780c */ /* 0x008fc80003f25270 */
[----:B------:R-:W-:-:S05]  /*2570*/  SEL R4, R10, R4, !P1 ;  /* 0x000000040a047207 */ /* 0x000fca0004800000 */
[----:B------:R-:W-:Y:S02]  /*2580*/  IMAD.IADD R5, R3, 0x1, -R4 ;  /* 0x0000000103057824 */ /* 0x000fe400078e0a04 */
[----:B------:R-:W-:Y:S02]  /*2590*/  IMAD.IADD R3, R4, 0x1, -R3 ;  /* 0x0000000104037824 */ /* 0x000fe400078e0a03 */
[----:B------:R-:W-:Y:S02]  /*25a0*/  IMAD R10, R5, R7, R10 ;  /* 0x00000007050a7224 */ /* 0x000fe400078e020a */
[----:B------:R-:W-:-:S07]  /*25b0*/  IMAD R9, R3, R2, R9 ;  /* 0x0000000203097224 */ /* 0x000fce00078e0209 */
.L_x_41:
[----:B------:R-:W-:Y:S01]  /*25c0*/  VIADD R14, R14, 0x1 ;  /* 0x000000010e0e7836 */ /* 0x000fe20000000000 */
[----:B------:R-:W-:Y:S01]  /*25d0*/  PLOP3.LUT P1, PT, PT, PT, PT, 0x80, 0x8 ;  /* 0x000000000008781c */ /* 0x000fe20003f2f070 */
[----:B------:R-:W-:Y:S02]  /*25e0*/  IMAD.IADD R21, R10, 0x1, R87 ;  /* 0x000000010a157824 */ /* 0x000fe400078e0257 */
[----:B------:R-:W-:Y:S01]  /*25f0*/  IMAD.IADD R20, R9, 0x1, R86 ;  /* 0x0000000109147824 */ /* 0x000fe200078e0256 */
[----:B------:R-:W-:-:S04]  /*2600*/  ISETP.NE.AND P0, PT, R14, 0x2, PT ;  /* 0x000000020e00780c */ /* 0x000fc80003f05270 */
[----:B------:R-:W-:Y:S02]  /*2610*/  SEL R2, RZ, 0x1, P0 ;  /* 0x00000001ff027807 */ /* 0x000fe40000000000 */
[----:B------:R-:W-:Y:S02]  /*2620*/  SEL R14, R14, RZ, P0 ;  /* 0x000000ff0e0e7207 */ /* 0x000fe40000000000 */
[----:B------:R-:W-:Y:S01]  /*2630*/  LOP3.LUT R13, R13, R2, RZ, 0x3c, !PT ;  /* 0x000000020d0d7212 */ /* 0x000fe200078e3cff */
[----:B------:R-:W-:Y:S06]  /*2640*/  @P2 BRA `(.L_x_42) ;  /* 0xfffffff000382947 */ /* 0x000fec000383ffff */
[----:B------:R-:W-:Y:S01]  /*2650*/  UIADD3 UR5, UPT, UPT, UR5, 0x30, URZ ;  /* 0x0000003005057890 */ /* 0x000fe2000fffe0ff */
[----:B------:R-:W-:-:S03]  /*2660*/  SHF.L.U32 R2, R15, 0x1f, RZ ;  /* 0x0000001f0f027819 */ /* 0x000fc600000006ff */
[----:B------:R-:W-:-:S09]  /*2670*/  ULEA UR4, UR13, UR5, 0x3 ;  /* 0x000000050d047291 */ /* 0x000fd2000f8e18ff */
[----:B------:R-:W1:Y:S02]  /*2680*/  SYNCS.PHASECHK.TRANS64.TRYWAIT P0, [UR4], R2 ;  /* 0x00000002ff0075a7 */ /* 0x000e640008001104 */
[----:B-1----:R-:W-:Y:S05]  /*2690*/  @!P0 BRA `(.L_x_43) ;  /* 0x0000006800fc8947 */ /* 0x002fea0003800000 */
.L_x_145:
[----:B------:R-:W-:-:S04]  /*26a0*/  UIADD3 UR6, UPT, UPT, UR13, 0x1, URZ ;  /* 0x000000010d067890 */ /* 0x000fc8000fffe0ff */
[----:B------:R-:W-:-:S04]  /*26b0*/  UISETP.NE.AND UP0, UPT, UR6, 0x6, UPT ;  /* 0x000000060600788c */ /* 0x000fc8000bf05270 */
[----:B------:R-:W-:Y:S02]  /*26c0*/  USEL UR7, URZ, 0x1, UP0 ;  /* 0x00000001ff077887 */ /* 0x000fe40008000000 */
[----:B------:R-:W-:-:S04]  /*26d0*/  USEL UR6, UR6, URZ, UP0 ;  /* 0x000000ff06067287 */ /* 0x000fc80008000000 */
[----:B------:R-:W-:Y:S01]  /*26e0*/  ULEA UR4, UR6, UR5, 0x3 ;  /* 0x0000000506047291 */ /* 0x000fe2000f8e18ff */
[----:B-1----:R-:W-:-:S04]  /*26f0*/  LOP3.LUT R2, R15, UR7, RZ, 0x3c, !PT ;  /* 0x000000070f027c12 */ /* 0x002fc8000f8e3cff */
[----:B------:R-:W-:-:S04]  /*2700*/  SHF.L.U32 R3, R2, 0x1f, RZ ;  /* 0x0000001f02037819 */ /* 0x000fc800000006ff */
[----:B------:R-:W1:Y:S02]  /*2710*/  SYNCS.PHASECHK.TRANS64.TRYWAIT P0, [UR4], R3 ;  /* 0x00000003ff0075a7 */ /* 0x000e640008001104 */
[----:B-1----:R-:W-:Y:S05]  /*2720*/  @!P0 BRA `(.L_x_44) ;  /* 0x0000006800f08947 */ /* 0x002fea0003800000 */
.L_x_147:
[----:B------:R-:W-:-:S04]  /*2730*/  UIADD3 UR6, UPT, UPT, UR6, 0x1, URZ ;  /* 0x0000000106067890 */ /* 0x000fc8000fffe0ff */
[----:B------:R-:W-:-:S04]  /*2740*/  UISETP.NE.AND UP0, UPT, UR6, 0x6, UPT ;  /* 0x000000060600788c */ /* 0x000fc8000bf05270 */
[----:B------:R-:W-:Y:S02]  /*2750*/  USEL UR7, URZ, 0x1, UP0 ;  /* 0x00000001ff077887 */ /* 0x000fe40008000000 */
[----:B------:R-:W-:-:S04]  /*2760*/  USEL UR6, UR6, URZ, UP0 ;  /* 0x000000ff06067287 */ /* 0x000fc80008000000 */
[----:B------:R-:W-:Y:S01]  /*2770*/  ULEA UR4, UR6, UR5, 0x3 ;  /* 0x0000000506047291 */ /* 0x000fe2000f8e18ff */
[----:B------:R-:W-:-:S04]  /*2780*/  LOP3.LUT R2, R2, UR7, RZ, 0x3c, !PT ;  /* 0x0000000702027c12 */ /* 0x000fc8000f8e3cff */
[----:B-1----:R-:W-:-:S04]  /*2790*/  SHF.L.U32 R3, R2, 0x1f, RZ ;  /* 0x0000001f02037819 */ /* 0x002fc800000006ff */
[----:B------:R-:W1:Y:S02]  /*27a0*/  SYNCS.PHASECHK.TRANS64.TRYWAIT P0, [UR4], R3 ;  /* 0x00000003ff0075a7 */ /* 0x000e640008001104 */
[----:B-1----:R-:W-:Y:S05]  /*27b0*/  @!P0 BRA `(.L_x_45) ;  /* 0x0000006800e48947 */ /* 0x002fea0003800000 */
.L_x_149:
        /* <DEDUP_REMOVED lines=9> */
.L_x_151:
        /* <DEDUP_REMOVED lines=9> */
.L_x_153:
[----:B------:R-:W-:-:S04]  /*28e0*/  UIADD3 UR6, UPT, UPT, UR6, 0x1, URZ ;  /* 0x0000000106067890 */ /* 0x000fc8000fffe0ff */
[----:B------:R-:W-:-:S04]  /*28f0*/  UISETP.NE.AND UP0, UPT, UR6, 0x6, UPT ;  /* 0x000000060600788c */ /* 0x000fc8000bf05270 */
[----:B------:R-:W-:Y:S02]  /*2900*/  USEL UR4, URZ, 0x1, UP0 ;  /* 0x00000001ff047887 */ /* 0x000fe40008000000 */
[----:B------:R-:W-:-:S04]  /*2910*/  USEL UR6, UR6, URZ, UP0 ;  /* 0x000000ff06067287 */ /* 0x000fc80008000000 */
[----:B------:R-:W-:Y:S01]  /*2920*/  ULEA UR6, UR6, UR5, 0x3 ;  /* 0x0000000506067291 */ /* 0x000fe2000f8e18ff */
[----:B------:R-:W-:-:S04]  /*2930*/  LOP3.LUT R2, R2, UR4, RZ, 0x3c, !PT ;  /* 0x0000000402027c12 */ /* 0x000fc8000f8e3cff */
[----:B------:R-:W-:Y:S01]  /*2940*/  SHF.L.U32 R2, R2, 0x1f, RZ ;  /* 0x0000001f02027819 */ /* 0x000fe200000006ff */
[----:B-1-3--:R-:W-:-:S07]  /*2950*/  IMAD.U32 R0, RZ, RZ, UR6 ;  /* 0x00000006ff007e24 */ /* 0x00afce000f8e00ff */
.L_x_48:
[----:B-1----:R1:W2:Y:S02]  /*2960*/  SYNCS.PHASECHK.TRANS64.TRYWAIT P0, [R0+URZ], R2 ;  /* 0x00000002000075a7 */ /* 0x0022a400080011ff */
[----:B--2---:R-:W-:Y:S05]  /*2970*/  @!P0 NANOSLEEP.SYNCS 0x989680 ;  /* 0x009896800000895d */ /* 0x004fea0003900000 */
[----:B------:R-:W2:Y:S02]  /*2980*/  @!P0 SYNCS.PHASECHK.TRANS64 P0, [R0+URZ], R2 ;  /* 0x00000002000085a7 */ /* 0x000ea400080010ff */
[----:B--2---:R-:W-:Y:S05]  /*2990*/  @P0 EXIT ;  /* 0x000000000000094d */ /* 0x004fea0003800000 */
[----:B------:R-:W-:Y:S05]  /*29a0*/  BRA `(.L_x_48) ;  /* 0xfffffffc00ec7947 */ /* 0x000fea000383ffff */
.L_x_22:
[----:B------:R-:W-:-:S04]  /*29b0*/  UISETP.NE.AND UP0, UPT, UR37, URZ, UPT ;  /* 0x000000ff2500728c */ /* 0x000fc8000bf05270 */
[----:B------:R-:W-:-:S09]  /*29c0*/  UISETP.NE.OR UP0, UPT, UR5, 0x1, UP0 ;  /* 0x000000010500788c */ /* 0x000fd20008705670 */
[----:B------:R-:W-:Y:S05]  /*29d0*/  BRA.U UP0, `(.L_x_49) ;  /* 0x00000005004c7547 */ /* 0x000fea000b800000 */
[----:B------:R-:W-:Y:S01]  /*29e0*/  HFMA2 R3, -RZ, RZ, 0, 0 ;  /* 0x00000000ff037431 */ /* 0x000fe200000001ff */
[----:B------:R-:W-:Y:S01]  /*29f0*/  ISETP.GE.U32.AND P2, PT, R9, 0x2, PT ;  /* 0x000000020900780c */ /* 0x000fe20003f46070 */
[----:B------:R-:W-:Y:S01]  /*2a00*/  IMAD.MOV.U32 R12, RZ, RZ, 0x1 ;  /* 0x00000001ff0c7424 */ /* 0x000fe200078e00ff */
[----:B------:R-:W-:Y:S01]  /*2a10*/  CS2R R10, SRZ ;  /* 0x00000000000a7805 */ /* 0x000fe2000001ff00 */
[----:B------:R-:W-:Y:S01]  /*2a20*/  IMAD.MOV.U32 R8, RZ, RZ, RZ ;  /* 0x000000ffff087224 */ /* 0x000fe200078e00ff */
[----:B------:R-:W-:Y:S01]  /*2a30*/  UMOV UR4, 0x400 ;  /* 0x0000040000047882 */ /* 0x000fe20000000000 */
[----:B------:R-:W-:Y:S01]  /*2a40*/  UMOV UR6, URZ ;  /* 0x000000ff00067c82 */ /* 0x000fe20008000000 */
[----:B------:R-:W-:-:S12]  /*2a50*/  ULEA UR37, UR37, UR4, 0x18 ;  /* 0x0000000425257291 */ /* 0x000fd8000f8ec0ff */
.L_x_53:
[----:B------:R-:W-:Y:S02]  /*2a60*/  LEA R0, R3, UR37, 0x3 ;  /* 0x0000002503007c11 */ /* 0x000fe4000f8e18ff */
[----:B------:R-:W-:-:S03]  /*2a70*/  SHF.L.U32 R4, R8, 0x1f, RZ ;  /* 0x0000001f08047819 */ /* 0x000fc600000006ff */
[----:B------:R-:W-:Y:S01]  /*2a80*/  VIADD R5, R0, 0x120 ;  /* 0x0000012000057836 */ /* 0x000fe20000000000 */
[----:B------:R-:W1:Y:S02]  /*2a90*/  SYNCS.PHASECHK.TRANS64.TRYWAIT P0, [R0+URZ+0x110], R4 ;  /* 0x00011004000075a7 */ /* 0x000e6400080011ff */
[----:B-1----:R-:W-:Y:S05]  /*2aa0*/  @!P0 BRA `(.L_x_50) ;  /* 0x0000006800708947 */ /* 0x002fea0003800000 */
.L_x_154:
[----:B------:R-:W-:Y:S01]  /*2ab0*/  ULEA UR5, UR6, UR37, 0x3 ;  /* 0x0000002506057291 */ /* 0x000fe2000f8e18ff */
[----:B-1----:R-:W-:Y:S01]  /*2ac0*/  PRMT R0, RZ, 0x654, R5 ;  /* 0x00000654ff007816 */ /* 0x002fe20000000005 */
[----:B------:R-:W-:Y:S01]  /*2ad0*/  @!P2 IMAD.MOV.U32 R4, RZ, RZ, 0x10 ;  /* 0x00000010ff04a424 */ /* 0x000fe200078e00ff */
[----:B------:R-:W-:Y:S01]  /*2ae0*/  SHF.L.U32 R5, R12, 0x1f, RZ ;  /* 0x0000001f0c057819 */ /* 0x000fe200000006ff */
[----:B------:R-:W-:Y:S01]  /*2af0*/  UIADD3 UR4, UPT, UPT, UR5, 0xb0, URZ ;  /* 0x000000b005047890 */ /* 0x000fe2000fffe0ff */
[----:B------:R1:W-:Y:S05]  /*2b00*/  SYNCS.ARRIVE.TRANS64.RED.A1T0 RZ, [R0+URZ], RZ ;  /* 0x000000ff00ff79a7 */ /* 0x0003ea00081004ff */
[----:B------:R-:W-:Y:S01]  /*2b10*/  IMAD.U32 R6, RZ, RZ, UR4 ;  /* 0x00000004ff067e24 */ /* 0x000fe2000f8e00ff */
[----:B------:R-:W2:Y:S04]  /*2b20*/  SYNCS.PHASECHK.TRANS64.TRYWAIT P0, [UR5+0xc0], R5 ;  /* 0x0000c005ff0075a7 */ /* 0x000ea80008001105 */
[----:B------:R-:W-:Y:S01]  /*2b30*/  PRMT R6, R9, 0x654, R6 ;  /* 0x0000065409067816 */ /* 0x000fe20000000006 */
[----:B-12---:R-:W-:Y:S06]  /*2b40*/  @!P0 BRA `(.L_x_51) ;  /* 0x00000068005c8947 */ /* 0x006fec0003800000 */
.L_x_156:
[----:B------:R-:W-:Y:S01]  /*2b50*/  ULEA UR4, UR6, UR37, 0x4 ;  /* 0x0000002506047291 */ /* 0x000fe2000f8e20ff */
[----:B------:R-:W-:Y:S01]  /*2b60*/  SEL R2, R6, R2, !P2 ;  /* 0x0000000206027207 */ /* 0x000fe20005000000 */
[----:B------:R-:W-:Y:S01]  /*2b70*/  UIADD3 UR5, UPT, UPT, UR5, 0xb0, URZ ;  /* 0x000000b005057890 */ /* 0x000fe2000fffe0ff */
[----:B-1----:R-:W-:Y:S01]  /*2b80*/  LEA R0, R11, UR37, 0x3 ;  /* 0x000000250b007c11 */ /* 0x002fe2000f8e18ff */
[----:B------:R-:W-:Y:S01]  /*2b90*/  UIADD3 UR4, UPT, UPT, UR4, 0x140, URZ ;  /* 0x0000014004047890 */ /* 0x000fe2000fffe0ff */
[----:B------:R1:W-:Y:S01]  /*2ba0*/  @!P2 SYNCS.ARRIVE.TRANS64.RED RZ, [R2+URZ], R4 ;  /* 0x0000000402ffa9a7 */ /* 0x0003e200080004ff */
[----:B------:R-:W-:Y:S01]  /*2bb0*/  UIADD3 UR6, UPT, UPT, UR6, 0x1, URZ ;  /* 0x0000000106067890 */ /* 0x000fe2000fffe0ff */
[----:B------:R-:W-:-:S03]  /*2bc0*/  VIADD R3, R3, 0x1 ;  /* 0x0000000103037836 */ /* 0x000fc60000000000 */
[----:B------:R-:W-:Y:S02]  /*2bd0*/  UISETP.NE.AND UP0, UPT, UR6, 0x2, UPT ;  /* 0x000000020600788c */ /* 0x000fe4000bf05270 */
[----:B------:R-:W-:Y:S01]  /*2be0*/  ISETP.NE.AND P0, PT, R3, 0x2, PT ;  /* 0x000000020300780c */ /* 0x000fe20003f05270 */
[----:B------:R-:W-:Y:S06]  /*2bf0*/  UGETNEXTWORKID.BROADCAST [UR4], [UR5] ;  /* 0x00000000040073ca */ /* 0x000fec0008000100 */
[----:B------:R-:W-:Y:S02]  /*2c00*/  USEL UR4, URZ, 0x1, UP0 ;  /* 0x00000001ff047887 */ /* 0x000fe40008000000 */
[----:B------:R-:W-:-:S04]  /*2c10*/  USEL UR6, UR6, URZ, UP0 ;  /* 0x000000ff06067287 */ /* 0x000fc80008000000 */
[----:B------:R-:W-:Y:S02]  /*2c20*/  LOP3.LUT R12, R12, UR4, RZ, 0x3c, !PT ;  /* 0x000000040c0c7c12 */ /* 0x000fe4000f8e3cff */
[----:B-1----:R-:W-:-:S04]  /*2c30*/  SHF.L.U32 R4, R10, 0x1f, RZ ;  /* 0x0000001f0a047819 */ /* 0x002fc800000006ff */
[----:B------:R-:W1:Y:S02]  /*2c40*/  SYNCS.PHASECHK.TRANS64.TRYWAIT P1, [R0+URZ+0xb0], R4 ;  /* 0x0000b004000075a7 */ /* 0x000e6400080211ff */
[----:B-1----:R-:W-:Y:S05]  /*2c50*/  @!P1 BRA `(.L_x_52) ;  /* 0x0000006800309947 */ /* 0x002fea0003800000 */
.L_x_157:
[----:B-1----:R-:W-:Y:S01]  /*2c60*/  LEA R4, R11, UR37, 0x4 ;  /* 0x000000250b047c11 */ /* 0x002fe2000f8e20ff */
[----:B------:R-:W-:Y:S01]  /*2c70*/  VIADD R0, R0, 0xc0 ;  /* 0x000000c000007836 */ /* 0x000fe20000000000 */
[----:B------:R-:W-:Y:S01]  /*2c80*/  SEL R3, R3, RZ, P0 ;  /* 0x000000ff03037207 */ /* 0x000fe20000000000 */
[----:B------:R-:W-:-:S03]  /*2c90*/  VIADD R11, R11, 0x1 ;  /* 0x000000010b0b7836 */ /* 0x000fc60000000000 */
[----:B------:R-:W1:Y:S01]  /*2ca0*/  LDS.128 R4, [R4+0x140] ;  /* 0x0001400004047984 */ /* 0x000e620000000c00 */
[----:B------:R-:W-:Y:S02]  /*2cb0*/  PRMT R0, RZ, 0x654, R0 ;  /* 0x00000654ff007816 */ /* 0x000fe40000000000 */
[C---:B------:R-:W-:Y:S01]  /*2cc0*/  ISETP.NE.AND P1, PT, R11.reuse, 0x2, PT ;  /* 0x000000020b00780c */ /* 0x040fe20003f25270 */
[----:B------:R-:W-:Y:S01]  /*2cd0*/  @!PT LDS RZ, [RZ] ;  /* 0x00000000fffff984 */ /* 0x000fe20000000800 */
[----:B------:R-:W-:Y:S01]  /*2ce0*/  @!PT LDS RZ, [RZ] ;  /* 0x00000000fffff984 */ /* 0x000fe20000000800 */
[----:B------:R-:W-:Y:S01]  /*2cf0*/  @!PT LDS RZ, [RZ] ;  /* 0x00000000fffff984 */ /* 0x000fe20000000800 */
[----:B------:R-:W-:Y:S01]  /*2d00*/  @!PT LDS RZ, [RZ] ;  /* 0x00000000fffff984 */ /* 0x000fe20000000800 */
[----:B------:R2:W-:Y:S06]  /*2d10*/  MEMBAR.ALL.CTA ;  /* 0x0000000000007992 */ /* 0x0005ec0000008000 */
[----:B--2---:R-:W2:Y:S01]  /*2d20*/  FENCE.VIEW.ASYNC.S ;  /* 0x00000000000073c6 */ /* 0x004ea20000000000 */
[----:B------:R-:W-:Y:S01]  /*2d30*/  SEL R11, R11, RZ, P1 ;  /* 0x000000ff0b0b7207 */ /* 0x000fe20000800000 */
[----:B--2---:R2:W-:Y:S01]  /*2d40*/  SYNCS.ARRIVE.TRANS64.RED.A1T0 RZ, [R0+URZ], RZ ;  /* 0x000000ff00ff79a7 */ /* 0x0045e200081004ff */
[----:B-1----:R-:W-:-:S02]  /*2d50*/  LOP3.LUT P3, RZ, R6, 0x1, RZ, 0xc0, !PT ;  /* 0x0000000106ff7812 */ /* 0x002fc4000786c0ff */
[----:B------:R-:W-:-:S04]  /*2d60*/  SEL R4, RZ, 0x1, P1 ;  /* 0x00000001ff047807 */ /* 0x000fc80000800000 */
[----:B------:R-:W-:Y:S02]  /*2d70*/  LOP3.LUT R10, R10, R4, RZ, 0x3c, !PT ;  /* 0x000000040a0a7212 */ /* 0x000fe400078e3cff */
[----:B--2---:R-:W-:-:S04]  /*2d80*/  SEL R0, RZ, 0x1, P0 ;  /* 0x00000001ff007807 */ /* 0x004fc80000000000 */
[----:B------:R-:W-:Y:S01]  /*2d90*/  LOP3.LUT R8, R8, R0, RZ, 0x3c, !PT ;  /* 0x0000000008087212 */ /* 0x000fe200078e3cff */
[----:B------:R-:W-:Y:S06]  /*2da0*/  @P3 BRA `(.L_x_53) ;  /* 0xfffffffc002c3947 */ /* 0x000fec000383ffff */
[----:B------:R-:W-:Y:S01]  /*2db0*/  ULEA UR5, UR6, UR37, 0x3 ;  /* 0x0000002506057291 */ /* 0x000fe2000f8e18ff */
[----:B------:R-:W-:-:S08]  /*2dc0*/  SHF.L.U32 R2, R12, 0x1f, RZ ;  /* 0x0000001f0c027819 */ /* 0x000fd000000006ff */
[----:B------:R-:W1:Y:S02]  /*2dd0*/  SYNCS.PHASECHK.TRANS64 P0, [UR5+0xc0], R2 ;  /* 0x0000c002ff0075a7 */ /* 0x000e640008001005 */
[----:B-1----:R-:W-:Y:S05]  /*2de0*/  @P0 BRA `(.L_x_54) ;  /* 0x0000000000080947 */ /* 0x002fea0003800000 */
[----:B------:R-:W1:Y:S02]  /*2df0*/  SYNCS.PHASECHK.TRANS64.TRYWAIT P0, [UR5+0xc0], R2 ;  /* 0x0000c002ff0075a7 */ /* 0x000e640008001105 */
[----:B-1----:R-:W-:Y:S05]  /*2e00*/  @!P0 BRA `(.L_x_55) ;  /* 0x0000006400d88947 */ /* 0x002fea0003800000 */
.L_x_54:
[----:B------:R-:W-:-:S04]  /*2e10*/  UIADD3 UR4, UPT, UPT, UR6, 0x1, URZ ;  /* 0x0000000106047890 */ /* 0x000fc8000fffe0ff */
[----:B------:R-:W-:-:S04]  /*2e20*/  UISETP.NE.AND UP0, UPT, UR4, 0x2, UPT ;  /* 0x000000020400788c */ /* 0x000fc8000bf05270 */
[----:B------:R-:W-:Y:S02]  /*2e30*/  USEL UR7, URZ, 0x1, UP0 ;  /* 0x00000001ff077887 */ /* 0x000fe40008000000 */
[----:B------:R-:W-:-:S04]  /*2e40*/  USEL UR4, UR4, URZ, UP0 ;  /* 0x000000ff04047287 */ /* 0x000fc80008000000 */
[----:B------:R-:W-:Y:S01]  /*2e50*/  ULEA UR4, UR4, UR37, 0x3 ;  /* 0x0000002504047291 */ /* 0x000fe2000f8e18ff */
[----:B-1----:R-:W-:-:S04]  /*2e60*/  LOP3.LUT R2, R12, UR7, RZ, 0x3c, !PT ;  /* 0x000000070c027c12 */ /* 0x002fc8000f8e3cff */
[----:B------:R-:W-:-:S04]  /*2e70*/  SHF.L.U32 R0, R2, 0x1f, RZ ;  /* 0x0000001f02007819 */ /* 0x000fc800000006ff */
[----:B------:R-:W1:Y:S02]  /*2e80*/  SYNCS.PHASECHK.TRANS64 P0, [UR4+0xc0], R0 ;  /* 0x0000c000ff0075a7 */ /* 0x000e640008001004 */
[----:B-1----:R-:W-:Y:S05]  /*2e90*/  @P0 EXIT ;  /* 0x000000000000094d */ /* 0x002fea0003800000 */
[----:B------:R-:W-:Y:S02]  /*2ea0*/  SHF.L.U32 R2, R2, 0x1f, RZ ;  /* 0x0000001f02027819 */ /* 0x000fe400000006ff */
[----:B------:R-:W-:-:S07]  /*2eb0*/  MOV R0, UR4 ;  /* 0x0000000400007c02 */ /* 0x000fce0008000f00 */
.L_x_56:
[----:B-1----:R1:W2:Y:S02]  /*2ec0*/  SYNCS.PHASECHK.TRANS64.TRYWAIT P0, [R0+URZ+0xc0], R2 ;  /* 0x0000c002000075a7 */ /* 0x0022a400080011ff */
[----:B--2---:R-:W-:Y:S05]  /*2ed0*/  @!P0 NANOSLEEP.SYNCS 0x989680 ;  /* 0x009896800000895d */ /* 0x004fea0003900000 */
[----:B------:R-:W2:Y:S02]  /*2ee0*/  @!P0 SYNCS.PHASECHK.TRANS64 P0, [R0+URZ+0xc0], R2 ;  /* 0x0000c002000085a7 */ /* 0x000ea400080010ff */
[----:B--2---:R-:W-:Y:S05]  /*2ef0*/  @P0 EXIT ;  /* 0x000000000000094d */ /* 0x004fea0003800000 */
[----:B------:R-:W-:Y:S05]  /*2f00*/  BRA `(.L_x_56) ;  /* 0xfffffffc00ec7947 */ /* 0x000fea000383ffff */
.L_x_49:
[----:B------:R-:W-:Y:S05]  /*2f10*/  BRA.U UP3, `(.L_x_57) ;  /* 0x0000000d03bc7547 */ /* 0x000fea000b800000 */
[----:B------:R-:W-:Y:S01]  /*2f20*/  UMOV UR4, 0x40 ;  /* 0x0000004000047882 */ /* 0x000fe20000000000 */
[----:B------:R-:W-:Y:S01]  /*2f30*/  NOP ;  /* 0x0000000000007918 */ /* 0x000fe20000000000 */
[----:B------:R-:W-:Y:S01]  /*2f40*/  ULEA UR4, UR37, UR4, 0x18 ;  /* 0x0000000425047291 */ /* 0x000fe2000f8ec0ff */
[----:B------:R-:W-:Y:S02]  /*2f50*/  UMOV UR5, 0x400 ;  /* 0x0000040000057882 */ /* 0x000fe40000000000 */
[----:B------:R-:W-:-:S06]  /*2f60*/  ULEA UR37, UR37, UR5, 0x18 ;  /* 0x0000000525257291 */ /* 0x000fcc000f8ec0ff */
[----:B------:R-:W1:Y:S02]  /*2f70*/  LDS.U8 R2, [UR4+0x1c] ;  /* 0x00001c04ff027984 */ /* 0x000e640008000000 */
[----:B-1----:R-:W-:-:S13]  /*2f80*/  ISETP.NE.AND P0, PT, R2, RZ, PT ;  /* 0x000000ff0200720c */ /* 0x002fda0003f05270 */
[----:B------:R-:W-:Y:S05]  /*2f90*/  @P0 BRA `(.L_x_58) ;  /* 0x0000000000580947 */ /* 0x000fea0003800000 */
[----:B------:R-:W-:-:S13]  /*2fa0*/  ELECT P0, URZ, PT ;  /* 0x0000000000ff782f */ /* 0x000fda0003800000 */
[----:B------:R-:W-:Y:S05]  /*2fb0*/  @!P0 BRA `(.L_x_59) ;  /* 0x0000000000608947 */ /* 0x000fea0003800000 */
[----:B------:R-:W-:Y:S01]  /*2fc0*/  UMOV UR5, 0x10 ;  /* 0x0000001000057882 */ /* 0x000fe20000000000 */
[----:B------:R-:W-:Y:S01]  /*2fd0*/  HFMA2 R2, -RZ, RZ, 0, 5.9604644775390625e-08 ;  /* 0x00000001ff027431 */ /* 0x000fe200000001ff */
[----:B------:R-:W-:-:S03]  /*2fe0*/  MOV R3, 0xffff ;  /* 0x0000ffff00037802 */ /* 0x000fc60000000f00 */
[----:B------:R-:W-:Y:S04]  /*2ff0*/  DEPBAR.LE SB1, 0x36 ;  /* 0x00009d800000791a */ /* 0x000fe80000000000 */
[----:B------:R-:W1:Y:S02]  /*3000*/  UTCATOMSWS.FIND_AND_SET.ALIGN UP0, UR5, UR5 ;  /* 0x00000005000575e3 */ /* 0x000e640008000800 */
[----:B-1----:R-:W-:Y:S01]  /*3010*/  MOV R4, UR5 ;  /* 0x0000000500047c02 */ /* 0x002fe20008000f00 */
[----:B------:R-:W-:Y:S06]  /*3020*/  BRA.U UP0, `(.L_x_60) ;  /* 0x0000000100187547 */ /* 0x000fec000b800000 */
.L_x_61:
[----:B------:R-:W-:Y:S05]  /*3030*/  NANOSLEEP 0x64 ;  /* 0x000000640000795d */ /* 0x000fea0003800000 */
[----:B------:R-:W-:-:S05]  /*3040*/  UMOV UR5, 0x10 ;  /* 0x0000001000057882 */ /* 0x000fca0000000000 */
[----:B------:R-:W-:Y:S04]  /*3050*/  DEPBAR.LE SB1, 0x36 ;  /* 0x00009d800000791a */ /* 0x000fe80000000000 */
[----:B------:R-:W1:Y:S02]  /*3060*/  UTCATOMSWS.FIND_AND_SET.ALIGN UP0, UR5, UR5 ;  /* 0x00000005000575e3 */ /* 0x000e640008000800 */
[----:B-1----:R-:W-:Y:S01]  /*3070*/  MOV R4, UR5 ;  /* 0x0000000500047c02 */ /* 0x002fe20008000f00 */
[----:B------:R-:W-:Y:S05]  /*3080*/  BRA.U !UP0, `(.L_x_61) ;  /* 0xfffffffd08e87547 */ /* 0x000fea000b83ffff */
.L_x_60:
[-C--:B------:R-:W-:Y:S02]  /*3090*/  SHF.L.U32 R3, R3, R4.reuse, RZ ;  /* 0x0000000403037219 */ /* 0x080fe400000006ff */
[----:B------:R-:W-:Y:S01]  /*30a0*/  SHF.L.U32 R2, R2, R4, RZ ;  /* 0x0000000402027219 */ /* 0x000fe200000006ff */
[----:B------:R-:W-:Y:S02]  /*30b0*/  IMAD.SHL.U32 R4, R4, 0x20, RZ ;  /* 0x0000002004047824 */ /* 0x000fe400078e00ff */
[----:B------:R1:W-:Y:S04]  /*30c0*/  ATOMS.OR RZ, [UR4+0x14], R3 ;  /* 0x00001403ffff798c */ /* 0x0003e8000b000004 */
[----:B------:R1:W-:Y:S04]  /*30d0*/  ATOMS.OR RZ, [UR4+0x18], R2 ;  /* 0x00001802ffff798c */ /* 0x0003e8000b000004 */
[----:B------:R1:W-:Y:S01]  /*30e0*/  STS [UR37+0x160], R4 ;  /* 0x00016004ff007988 */ /* 0x0003e20008000825 */
[----:B------:R-:W-:Y:S05]  /*30f0*/  BRA `(.L_x_59) ;  /* 0x0000000000107947 */ /* 0x000fea0003800000 */
.L_x_58:
[----:B------:R-:W-:-:S05]  /*3100*/  MOV R2, 0xffffffff ;  /* 0xffffffff00027802 */ /* 0x000fca0000000f00 */
[----:B------:R1:W-:Y:S02]  /*3110*/  STS [UR37+0x160], R2 ;  /* 0x00016002ff007988 */ /* 0x0003e40008000825 */
[----:B-1----:R-:W-:Y:S02]  /*3120*/  MOV R2, 0x3140 ;  /* 0x0000314000027802 */ /* 0x002fe40000000f00 */
[----:B-----5:R-:W-:Y:S05]  /*3130*/  CALL.REL.NOINC `($__internal_1_$__cuda_sm10x_tcgen05_guardrail_trap_phase_invalid_during_alloc) ;  /* 0x0000006c00247944 */ /* 0x020fea0003c00000 */
.L_x_59:
[----:B------:R-:W-:Y:S05]  /*3140*/  WARPSYNC.ALL ;  /* 0x0000000000007948 */ /* 0x000fea0003800000 */
[----:B------:R-:W2:Y:S01]  /*3150*/  S2UR UR5, SR_CgaCtaId ;  /* 0x00000000000579c3 */ /* 0x000ea20000008800 */
[----:B------:R-:W-:Y:S01]  /*3160*/  UMOV UR4, 0x400 ;  /* 0x0000040000047882 */ /* 0x000fe20000000000 */
[----:B------:R-:W-:-:S06]  /*3170*/  NOP ;  /* 0x0000000000007918 */ /* 0x000fcc0000000000 */
[----:B------:R-:W-:Y:S06]  /*3180*/  BAR.ARV 0x6, 0xa0 ;  /* 0x0182800000007b1d */ /* 0x000fec0000002000 */
[----:B------:R-:W3:Y:S01]  /*3190*/  LDCU UR7, c[0x0][0x38c] ;  /* 0x00007180ff0777ac */ /* 0x000ee20008000800 */
[----:B------:R-:W-:Y:S01]  /*31a0*/  LOP3.LUT R0, R0, 0xffff, RZ, 0xc0, !PT ;  /* 0x0000ffff00007812 */ /* 0x000fe200078ec0ff */
[----:B------:R-:W-:Y:S01]  /*31b0*/  IMAD.MOV.U32 R11, RZ, RZ, 0x1 ;  /* 0x00000001ff0b7424 */ /* 0x000fe200078e00ff */
[----:B------:R-:W-:Y:S01]  /*31c0*/  CS2R R8, SRZ ;  /* 0x0000000000087805 */ /* 0x000fe2000001ff00 */
[----:B------:R-:W4:Y:S01]  /*31d0*/  LDCU UR6, c[0x0][0x38c] ;  /* 0x00007180ff0677ac */ /* 0x000f220008000800 */
[----:B------:R-:W-:Y:S01]  /*31e0*/  R2UR UR9, R0 ;  /* 0x00000000000972ca */ /* 0x000fe200000e0000 */
[----:B------:R-:W-:Y:S01]  /*31f0*/  IMAD.MOV.U32 R10, RZ, RZ, RZ ;  /* 0x000000ffff0a7224 */ /* 0x000fe200078e00ff */
[----:B------:R-:W-:Y:S01]  /*3200*/  UMOV UR16, URZ ;  /* 0x000000ff00107c82 */ /* 0x000fe20008000000 */
[----:B------:R-:W-:Y:S01]  /*3210*/  UMOV UR15, URZ ;  /* 0x000000ff000f7c82 */ /* 0x000fe20008000000 */
[----:B--2---:R-:W-:Y:S01]  /*3220*/  ULEA UR5, UR5, UR4, 0x18 ;  /* 0x0000000405057291 */ /* 0x004fe2000f8ec0ff */
[----:B------:R-:W-:Y:S01]  /*3230*/  UMOV UR24, 0x0 ;  /* 0x0000000000187882 */ /* 0x000fe20000000000 */
[----:B------:R-:W-:-:S02]  /*3240*/  UMOV UR25, 0x8208010 ;  /* 0x0820801000197882 */ /* 0x000fc40000000000 */
[----:B------:R-:W-:Y:S02]  /*3250*/  UIADD3 UR11, UPT, UPT, UR5, 0x8400, URZ ;  /* 0x00008400050b7890 */ /* 0x000fe4000fffe0ff */
[----:B------:R-:W-:Y:S02]  /*3260*/  UIADD3 UR12, UPT, UPT, UR5, 0x20400, URZ ;  /* 0x00020400050c7890 */ /* 0x000fe4000fffe0ff */
[----:B---3--:R-:W-:Y:S01]  /*3270*/  UIADD3 UR7, UPT, UPT, UR7, 0x3f, URZ ;  /* 0x0000003f07077890 */ /* 0x008fe2000fffe0ff */
[----:B-1----:R-:W1:Y:S01]  /*3280*/  LDS R2, [UR5+0x160] ;  /* 0x00016005ff027984 */ /* 0x002e620008000800 */
[----:B------:R-:W-:Y:S02]  /*3290*/  USHF.R.U32.HI UR11, URZ, 0x4, UR11 ;  /* 0x00000004ff0b7899 */ /* 0x000fe4000801160b */
[----:B------:R-:W-:Y:S02]  /*32a0*/  USHF.R.S32.HI UR4, URZ, 0x1f, UR7 ;  /* 0x0000001fff047899 */ /* 0x000fe40008011407 */
[----:B------:R-:W-:-:S02]  /*32b0*/  USHF.R.U32.HI UR12, URZ, 0x4, UR12 ;  /* 0x00000004ff0c7899 */ /* 0x000fc4000801160c */
[----:B------:R-:W-:Y:S02]  /*32c0*/  ULEA.HI UR4, UR4, UR7, URZ, 0x6 ;  /* 0x0000000704047291 */ /* 0x000fe4000f8f30ff */
[----:B------:R-:W-:Y:S02]  /*32d0*/  ULOP3.LUT UR11, UR11, 0x3fff, URZ, 0xc0, !UPT ;  /* 0x00003fff0b0b7892 */ /* 0x000fe4000f8ec0ff */
[----:B------:R-:W-:Y:S02]  /*32e0*/  USHF.R.S32.HI UR4, URZ, 0x6, UR4 ;  /* 0x00000006ff047899 */ /* 0x000fe40008011404 */
[----:B------:R-:W-:Y:S02]  /*32f0*/  ULOP3.LUT UR12, UR12, 0x3fff, URZ, 0xc0, !UPT ;  /* 0x00003fff0c0c7892 */ /* 0x000fe4000f8ec0ff */
[----:B------:R-:W-:Y:S01]  /*3300*/  UISETP.LT.AND UP0, UPT, UR4, 0x1, UPT ;  /* 0x000000010400788c */ /* 0x000fe2000bf01270 */
[----:B------:R-:W-:Y:S01]  /*3310*/  UMOV UR22, 0x0 ;  /* 0x0000000000167882 */ /* 0x000fe20000000000 */
[----:B------:R-:W-:-:S02]  /*3320*/  UMOV UR23, 0x8208010 ;  /* 0x0820801000177882 */ /* 0x000fc40000000000 */
[----:B------:R-:W-:Y:S02]  /*3330*/  USEL UR10, UR4, 0x1, !UP0 ;  /* 0x00000001040a7887 */ /* 0x000fe4000c000000 */
[----:B------:R-:W-:Y:S02]  /*3340*/  ULOP3.LUT UR11, UR11, 0x2000000, URZ, 0xfc, !UPT ;  /* 0x020000000b0b7892 */ /* 0x000fe4000f8efcff */
[----:B------:R-:W-:Y:S02]  /*3350*/  ULOP3.LUT UR12, UR12, 0x10000, URZ, 0xfc, !UPT ;  /* 0x000100000c0c7892 */ /* 0x000fe4000f8efcff */
[----:B------:R-:W-:Y:S02]  /*3360*/  UIADD3 UR10, UPT, UPT, -UR10, URZ, URZ ;  /* 0x000000ff0a0a7290 */ /* 0x000fe4000fffe1ff */
[----:B----4-:R-:W-:Y:S01]  /*3370*/  UISETP.GE.AND UP3, UPT, UR6, 0x1, UPT ;  /* 0x000000010600788c */ /* 0x010fe2000bf66270 */
[----:B------:R-:W-:Y:S01]  /*3380*/  UMOV UR20, 0x0 ;  /* 0x0000000000147882 */ /* 0x000fe20000000000 */
[----:B------:R-:W-:Y:S01]  /*3390*/  UMOV UR21, 0x8208010 ;  /* 0x0820801000157882 */ /* 0x000fe20000000000 */
[----:B------:R-:W-:Y:S01]  /*33a0*/  UMOV UR18, 0x0 ;  /* 0x0000000000127882 */ /* 0x000fe20000000000 */
[----:B------:R-:W-:Y:S01]  /*33b0*/  UMOV UR19, 0x8208010 ;  /* 0x0820801000137882 */ /* 0x000fe20000000000 */
[----:B-1----:R-:W-:-:S15]  /*33c0*/  R2UR UR17, R2 ;  /* 0x00000000021172ca */ /* 0x002fde00000e0000 */
.L_x_68:
[----:B------:R-:W-:Y:S02]  /*33d0*/  LEA R0, R10, UR5, 0x3 ;  /* 0x000000050a007c11 */ /* 0x000fe4000f8e18ff */
[----:B------:R-:W-:Y:S02]  /*33e0*/  SHF.L.U32 R2, R9, 0x1f, RZ ;  /* 0x0000001f09027819 */ /* 0x000fe400000006ff */
[----:B------:R-:W-:Y:S01]  /*33f0*/  PLOP3.LUT P0, PT, PT, PT, UP3, 0x80, 0x8 ;  /* 0x000000000008781c */ /* 0x000fe20003f0f038 */
[----:B------:R-:W-:Y:S01]  /*3400*/  VIADD R3, R0, 0xc0 ;  /* 0x000000c000037836 */ /* 0x000fe20000000000 */
[----:B-1----:R-:W1:Y:S02]  /*3410*/  SYNCS.PHASECHK.TRANS64.TRYWAIT P1, [R0+URZ+0xb0], R2 ;  /* 0x0000b002000075a7 */ /* 0x002e6400080211ff */
[----:B-1-3--:R-:W-:Y:S09]  /*3420*/  @!P1 BRA `(.L_x_62) ;  /* 0x0000006000689947 */ /* 0x00aff20003800000 */
.L_x_159:
[----:B------:R-:W-:Y:S01]  /*3430*/  LEA R4, R10, UR5, 0x4 ;  /* 0x000000050a047c11 */ /* 0x000fe2000f8e20ff */
[----:B------:R-:W-:Y:S01]  /*3440*/  @UP3 ULEA UR6, UR15, UR5, 0x3 ;  /* 0x000000050f063291 */ /* 0x000fe2000f8e18ff */
[----:B------:R-:W-:Y:S01]  /*3450*/  PLOP3.LUT P2, PT, PT, PT, PT, 0x80, 0x8 ;  /* 0x000000000008781c */ /* 0x000fe20003f4f070 */
[----:B------:R-:W-:Y:S01]  /*3460*/  ULEA UR7, UR16, UR5, 0x3 ;  /* 0x0000000510077291 */ /* 0x000fe2000f8e18ff */
[----:B------:R-:W-:Y:S01]  /*3470*/  PRMT R3, RZ, 0x654, R3 ;  /* 0x00000654ff037816 */ /* 0x000fe20000000003 */
[----:B------:R-:W-:Y:S01]  /*3480*/  ULEA UR8, UR16, UR17, 0x7 ;  /* 0x0000001110087291 */ /* 0x000fe2000f8e38ff */
[----:B------:R-:W2:Y:S01]  /*3490*/  LDS.128 R4, [R4+0x140] ;  /* 0x0001400004047984 */ /* 0x000ea20000000c00 */
[----:B-1----:R-:W-:Y:S02]  /*34a0*/  @P0 SHF.L.U32 R2, R8, 0x1f, RZ ;  /* 0x0000001f08020819 */ /* 0x002fe400000006ff */
[----:B------:R-:W-:Y:S01]  /*34b0*/  SHF.L.U32 R0, R11, 0x1f, RZ ;  /* 0x0000001f0b007819 */ /* 0x000fe200000006ff */
[----:B------:R-:W-:Y:S01]  /*34c0*/  @!PT LDS RZ, [RZ] ;  /* 0x00000000fffff984 */ /* 0x000fe20000000800 */
[----:B------:R-:W-:Y:S01]  /*34d0*/  @!PT LDS RZ, [RZ] ;  /* 0x00000000fffff984 */ /* 0x000fe20000000800 */
[----:B------:R-:W-:Y:S01]  /*34e0*/  @!PT LDS RZ, [RZ] ;  /* 0x00000000fffff984 */ /* 0x000fe20000000800 */
[----:B------:R-:W-:Y:S01]  /*34f0*/  @!PT LDS RZ, [RZ] ;  /* 0x00000000fffff984 */ /* 0x000fe20000000800 */
[----:B------:R1:W-:Y:S06]  /*3500*/  MEMBAR.ALL.CTA ;  /* 0x0000000000007992 */ /* 0x0003ec0000008000 */
[----:B-1----:R-:W1:Y:S02]  /*3510*/  FENCE.VIEW.ASYNC.S ;  /* 0x00000000000073c6 */ /* 0x002e640000000000 */
[----:B-1----:R1:W-:Y:S01]  /*3520*/  SYNCS.ARRIVE.TRANS64.RED.A1T0 RZ, [R3+URZ], RZ ;  /* 0x000000ff03ff79a7 */ /* 0x0023e200081004ff */
[----:B------:R1:W3:Y:S01]  /*3530*/  @P0 SYNCS.PHASECHK.TRANS64.TRYWAIT P2, [UR6], R2 ;  /* 0x00000002ff0005a7 */ /* 0x0002e20008041106 */
[----:B--2---:R-:W-:Y:S01]  /*3540*/  LOP3.LUT P1, RZ, R6, 0x1, RZ, 0xc0, !PT ;  /* 0x0000000106ff7812 */ /* 0x004fe2000782c0ff */
[----:B------:R-:W2:Y:S02]  /*3550*/  SYNCS.PHASECHK.TRANS64.TRYWAIT P0, [UR7+0xf0], R0 ;  /* 0x0000f000ff0075a7 */ /* 0x000ea40008001107 */
[----:B-123--:R-:W-:Y:S10]  /*3560*/  @!P0 BRA `(.L_x_63) ;  /* 0x00000060002c8947 */ /* 0x00eff40003800000 */
.L_x_161:
[----:B------:R-:W-:Y:S01]  /*3570*/  IADD3 R10, PT, PT, R10, 0x1, RZ ;  /* 0x000000010a0a7810 */ /* 0x000fe20007ffe0ff */
[----:B------:R-:W-:Y:S06]  /*3580*/  BRA.U !UP3, `(.L_x_64) ;  /* 0x000000010bc07547 */ /* 0x000fec000b800000 */
[----:B------:R-:W-:Y:S01]  /*3590*/  UPLOP3.LUT UP4, UPT, UPT, UPT, UPT, 0x40, 0x4 ;  /* 0x000000000004789c */ /* 0x000fe20003f8e870 */
[----:B------:R-:W-:Y:S01]  /*35a0*/  UMOV UR14, UR10 ;  /* 0x0000000a000e7c82 */ /* 0x000fe20008000000 */
[----:B------:R-:W-:Y:S01]  /*35b0*/  UMOV UR13, UR4 ;  /* 0x00000004000d7c82 */ /* 0x000fe20008000000 */
[----:B------:R-:W-:-:S08]  /*35c0*/  UMOV UR42, UR15 ;  /* 0x0000000f002a7c82 */ /* 0x000fd00008000000 */
.L_x_67:
[----:B------:R-:W-:Y:S02]  /*35d0*/  UIADD3 UR14, UPT, UPT, UR14, 0x1, URZ ;  /* 0x000000010e0e7890 */ /* 0x000fe4000fffe0ff */
[----:B--2---:R-:W-:Y:S02]  /*35e0*/  ULEA UR6, UR42, UR5, 0x3 ;  /* 0x000000052a067291 */ /* 0x004fe4000f8e18ff */
[----:B------:R-:W-:Y:S01]  /*35f0*/  UISETP.NE.AND UP0, UPT, UR14, URZ, UPT ;  /* 0x000000ff0e00728c */ /* 0x000fe2000bf05270 */
[----:B---3--:R-:W-:Y:S10]  /*3600*/  @P2 BRA `(.L_x_65) ;  /* 0x00000000000c2947 */ /* 0x008ff40003800000 */
[----:B-1----:R-:W-:Y:S04]  /*3610*/  SHF.L.U32 R2, R8, 0x1f, RZ ;  /* 0x0000001f08027819 */ /* 0x002fe800000006ff */
[----:B------:R-:W1:Y:S02]  /*3620*/  SYNCS.PHASECHK.TRANS64.TRYWAIT P0, [UR6], R2 ;  /* 0x00000002ff0075a7 */ /* 0x000e640008001106 */
[----:B-1----:R-:W-:Y:S05]  /*3630*/  @!P0 BRA `(.L_x_66) ;  /* 0x0000006000108947 */ /* 0x002fea0003800000 */
.L_x_65:
[----:B------:R-:W-:Y:S01]  /*3640*/  UISETP.NE.AND UP1, UPT, UR13, 0x1, UPT ;  /* 0x000000010d00788c */ /* 0x000fe2000bf25270 */
[----:B------:R-:W-:Y:S01]  /*3650*/  PLOP3.LUT P2, PT, PT, PT, PT, 0x80, 0x8 ;  /* 0x000000000008781c */ /* 0x000fe20003f4f070 */
[----:B------:R-:W-:Y:S02]  /*3660*/  UIADD3 UR15, UPT, UPT, UR42, 0x1, URZ ;  /* 0x000000012a0f7890 */ /* 0x000fe4000fffe0ff */
[----:B------:R-:W-:Y:S02]  /*3670*/  ULEA UR28, UR42, UR12, 0xa ;  /* 0x0000000c2a1c7291 */ /* 0x000fe4000f8e50ff */
[----:B------:R-:W-:Y:S01]  /*3680*/  UISETP.NE.AND UP2, UPT, UR15, 0x6, UPT ;  /* 0x000000060f00788c */ /* 0x000fe2000bf45270 */
[----:B------:R-:W-:Y:S01]  /*3690*/  PLOP3.LUT P0, PT, PT, PT, UP1, 0x80, 0x8 ;  /* 0x000000000008781c */ /* 0x000fe20003f0f018 */
[----:B------:R-:W-:Y:S02]  /*36a0*/  UIADD3 UR40, UPT, UPT, UR28, 0x2, URZ ;  /* 0x000000021c287890 */ /* 0x000fe4000fffe0ff */
[----:B------:R-:W-:Y:S02]  /*36b0*/  USEL UR27, URZ, 0x1, UP2 ;  /* 0x00000001ff1b7887 */ /* 0x000fe40009000000 */
[----:B------:R-:W-:Y:S02]  /*36c0*/  USEL UR15, UR15, URZ, UP2 ;  /* 0x000000ff0f0f7287 */ /* 0x000fe40009000000 */
[----:B------:R-:W-:Y:S02]  /*36d0*/  UIADD3 UR36, UPT, UPT, UR28, 0x4, URZ ;  /* 0x000000041c247890 */ /* 0x000fe4000fffe0ff */
[----:B------:R-:W-:Y:S01]  /*36e0*/  @UP1 ULEA UR26, UR15, UR5, 0x3 ;  /* 0x000000050f1a1291 */ /* 0x000fe2000f8e18ff */
[----:B------:R-:W-:Y:S01]  /*36f0*/  LOP3.LUT R8, R8, UR27, RZ, 0x3c, !PT ;  /* 0x0000001b08087c12 */ /* 0x000fe2000f8e3cff */
[----:B------:R-:W-:Y:S02]  /*3700*/  UIADD3 UR32, UPT, UPT, UR28, 0x6, URZ ;  /* 0x000000061c207890 */ /* 0x000fe4000fffe0ff */
[----:B------:R-:W-:Y:S01]  /*3710*/  UIADD3 UR6, UPT, UPT, UR6, 0x30, URZ ;  /* 0x0000003006067890 */ /* 0x000fe2000fffe0ff */
[----:B-1----:R-:W-:Y:S01]  /*3720*/  @P0 SHF.L.U32 R0, R8, 0x1f, RZ ;  /* 0x0000001f08000819 */ /* 0x002fe200000006ff */
[----:B------:R-:W-:Y:S01]  /*3730*/  UIADD3 UR13, UPT, UPT, UR13, -0x1, URZ ;  /* 0xffffffff0d0d7890 */ /* 0x000fe2000fffe0ff */
[----:B------:R-:W-:Y:S02]  /*3740*/  UMOV UR29, 0x40004040 ;  /* 0x40004040001d7882 */ /* 0x000fe40000000000 */
[----:B------:R2:W3:Y:S01]  /*3750*/  @P0 SYNCS.PHASECHK.TRANS64.TRYWAIT P2, [UR26], R0 ;  /* 0x00000000ff0005a7 */ /* 0x0004e2000804111a */
[----:B------:R-:W-:Y:S01]  /*3760*/  ULEA UR26, UR42, UR11, 0xa ;  /* 0x0000000b2a1a7291 */ /* 0x000fe2000f8e50ff */
[----:B------:R-:W-:Y:S01]  /*3770*/  UMOV UR27, 0x40004040 ;  /* 0x40004040001b7882 */ /* 0x000fe20000000000 */
[----:B------:R-:W-:Y:S02]  /*3780*/  UMOV UR41, 0x40004040 ;  /* 0x4000404000297882 */ /* 0x000fe40000000000 */
[----:B------:R-:W-:Y:S02]  /*3790*/  UIADD3 UR38, UPT, UPT, UR26, 0x80, URZ ;  /* 0x000000801a267890 */ /* 0x000fe4000fffe0ff */
[----:B------:R-:W-:Y:S02]  /*37a0*/  UIADD3 UR34, UPT, UPT, UR26, 0x100, URZ ;  /* 0x000001001a227890 */ /* 0x000fe4000fffe0ff */
[----:B------:R-:W-:Y:S01]  /*37b0*/  UIADD3 UR30, UPT, UPT, UR26, 0x180, URZ ;  /* 0x000001801a1e7890 */ /* 0x000fe2000fffe0ff */
[----:B------:R2:W-:Y:S01]  /*37c0*/  UTCHMMA gdesc[UR26], gdesc[UR28], tmem[UR8], tmem[UR24], idesc[UR25], UP4 ;  /* 0x00ff181c1a0075ea */ /* 0x0005e2000a000008 */
[----:B------:R-:W-:Y:S01]  /*37d0*/  UPLOP3.LUT UP4, UPT, UPT, UPT, UPT, 0x80, 0x8 ;  /* 0x000000000008789c */ /* 0x000fe20003f8f070 */
[----:B------:R-:W-:Y:S01]  /*37e0*/  UMOV UR39, 0x40004040 ;  /* 0x4000404000277882 */ /* 0x000fe20000000000 */
[----:B------:R-:W-:Y:S01]  /*37f0*/  UMOV UR37, 0x40004040 ;  /* 0x4000404000257882 */ /* 0x000fe20000000000 */
[----:B------:R2:W-:Y:S01]  /*3800*/  UTCHMMA gdesc[UR38], gdesc[UR40], tmem[UR8], tmem[UR22], idesc[UR23], UPT ;  /* 0x00ff1628260075ea */ /* 0x0005e2000b800008 */
[----:B------:R-:W-:Y:S01]  /*3810*/  UMOV UR35, 0x40004040 ;  /* 0x4000404000237882 */ /* 0x000fe20000000000 */
[----:B------:R-:W-:Y:S01]  /*3820*/  UMOV UR33, 0x40004040 ;  /* 0x4000404000217882 */ /* 0x000fe20000000000 */
[----:B------:R-:W-:Y:S01]  /*3830*/  UMOV UR31, 0x40004040 ;  /* 0x40004040001f7882 */ /* 0x000fe20000000000 */
[----:B------:R2:W-:Y:S01]  /*3840*/  UTCHMMA gdesc[UR34], gdesc[UR36], tmem[UR8], tmem[UR20], idesc[UR21], UPT ;  /* 0x00ff1424220075ea */ /* 0x0005e2000b800008 */
[----:B------:R2:W-:Y:S01]  /*3850*/  UTCHMMA gdesc[UR30], gdesc[UR32], tmem[UR8], tmem[UR18], idesc[UR19], UPT ;  /* 0x00ff12201e0075ea */ /* 0x0005e2000b800008 */
[----:B------:R2:W-:Y:S01]  /*3860*/  UTCBAR.MULTICAST [UR6], URZ, UR9 ;  /* 0x000000ff060073e9 */ /* 0x0005e20008000809 */
[----:B------:R-:W-:Y:S01]  /*3870*/  UMOV UR42, UR15 ;  /* 0x0000000f002a7c82 */ /* 0x000fe20008000000 */
[----:B------:R-:W-:Y:S05]  /*3880*/  BRA.U UP0, `(.L_x_67) ;  /* 0xfffffffd00507547 */ /* 0x000fea000b83ffff */
.L_x_64:
[----:B------:R-:W-:Y:S01]  /*3890*/  UIADD3 UR16, UPT, UPT, UR16, 0x1, URZ ;  /* 0x0000000110107890 */ /* 0x000fe2000fffe0ff */
[C---:B------:R-:W-:Y:S01]  /*38a0*/  ISETP.NE.AND P0, PT, R10.reuse, 0x2, PT ;  /* 0x000000020a00780c */ /* 0x040fe20003f05270 */
[----:B------:R-:W-:Y:S02]  /*38b0*/  UIADD3 UR7, UPT, UPT, UR7, 0xd0, URZ ;  /* 0x000000d007077890 */ /* 0x000fe4000fffe0ff */
[----:B------:R-:W-:Y:S01]  /*38c0*/  UISETP.NE.AND UP0, UPT, UR16, 0x4, UPT ;  /* 0x000000041000788c */ /* 0x000fe2000bf05270 */
[----:B-12---:R-:W-:Y:S02]  /*38d0*/  SEL R0, RZ, 0x1, P0 ;  /* 0x00000001ff007807 */ /* 0x006fe40000000000 */
[----:B------:R-:W-:Y:S01]  /*38e0*/  SEL R10, R10, RZ, P0 ;  /* 0x000000ff0a0a7207 */ /* 0x000fe20000000000 */
[----:B------:R-:W-:Y:S01]  /*38f0*/  USEL UR6, URZ, 0x1, UP0 ;  /* 0x00000001ff067887 */ /* 0x000fe20008000000 */
[----:B------:R-:W-:Y:S01]  /*3900*/  LOP3.LUT R9, R9, R0, RZ, 0x3c, !PT ;  /* 0x0000000009097212 */ /* 0x000fe200078e3cff */
[----:B------:R-:W-:Y:S01]  /*3910*/  USEL UR16, UR16, URZ, UP0 ;  /* 0x000000ff10107287 */ /* 0x000fe20008000000 */
[----:B------:R1:W-:Y:S03]  /*3920*/  UTCBAR [UR7], URZ ;  /* 0x000000ff070073e9 */ /* 0x0003e600080000ff */
[----:B------:R-:W-:Y:S01]  /*3930*/  LOP3.LUT R11, R11, UR6, RZ, 0x3c, !PT ;  /* 0x000000060b0b7c12 */ /* 0x000fe2000f8e3cff */
[----:B------:R-:W-:Y:S07]  /*3940*/  @P1 BRA `(.L_x_68) ;  /* 0xfffffff800a01947 */ /* 0x000fee000383ffff */
[----:B------:R-:W2:Y:S01]  /*3950*/  S2UR UR4, SR_CgaCtaId ;  /* 0x00000000000479c3 */ /* 0x000ea20000008800 */
[----:B------:R-:W-:Y:S01]  /*3960*/  ELECT P0, URZ, PT ;  /* 0x0000000000ff782f */ /* 0x000fe20003800000 */
[----:B------:R-:W-:Y:S01]  /*3970*/  IMAD.MOV.U32 R0, RZ, RZ, 0x1 ;  /* 0x00000001ff007424 */ /* 0x000fe200078e00ff */
[----:B------:R-:W-:Y:S01]  /*3980*/  UIADD3 UR5, UPT, UPT, UR5, 0xf0, URZ ;  /* 0x000000f005057890 */ /* 0x000fe2000fffe0ff */
[----:B------:R-:W-:Y:S01]  /*3990*/  SHF.L.U32 R2, R11, 0x1f, RZ ;  /* 0x0000001f0b027819 */ /* 0x000fe200000006ff */
[----:B------:R-:W-:-:S03]  /*39a0*/  UMOV UR6, 0x40 ;  /* 0x0000004000067882 */ /* 0x000fc60000000000 */
[----:B------:R-:W-:Y:S01]  /*39b0*/  UVIRTCOUNT.DEALLOC.SMPOOL 0x80 ;  /* 0x000000800000784c */ /* 0x000fe20000000000 */
[----:B--2---:R-:W-:Y:S02]  /*39c0*/  ULEA UR4, UR4, UR6, 0x18 ;  /* 0x0000000604047291 */ /* 0x004fe4000f8ec0ff */
[----:B------:R-:W-:-:S07]  /*39d0*/  ULEA UR6, UR16, UR5, 0x3 ;  /* 0x0000000510067291 */ /* 0x000fce000f8e18ff */
[----:B------:R2:W-:Y:S02]  /*39e0*/  @P0 STS.U8 [UR4+0x1c], R0 ;  /* 0x00001c00ff000988 */ /* 0x0005e40008000004 */
[----:B------:R-:W4:Y:S02]  /*39f0*/  SYNCS.PHASECHK.TRANS64.TRYWAIT P0, [UR6], R2 ;  /* 0x00000002ff0075a7 */ /* 0x000f240008001106 */
[----:B--2-4-:R-:W-:Y:S05]  /*3a00*/  @!P0 BRA `(.L_x_69) ;  /* 0x0000005c00348947 */ /* 0x014fea0003800000 */
.L_x_164:
[----:B-1----:R-:W-:-:S04]  /*3a10*/  UIADD3 UR7, UPT, UPT, UR16, 0x1, URZ ;  /* 0x0000000110077890 */ /* 0x002fc8000fffe0ff */
[----:B------:R-:W-:-:S04]  /*3a20*/  UISETP.NE.AND UP0, UPT, UR7, 0x4, UPT ;  /* 0x000000040700788c */ /* 0x000fc8000bf05270 */
[----:B------:R-:W-:Y:S02]  /*3a30*/  USEL UR8, URZ, 0x1, UP0 ;  /* 0x00000001ff087887 */ /* 0x000fe40008000000 */
[----:B------:R-:W-:-:S04]  /*3a40*/  USEL UR7, UR7, URZ, UP0 ;  /* 0x000000ff07077287 */ /* 0x000fc80008000000 */
[----:B------:R-:W-:Y:S01]  /*3a50*/  ULEA UR6, UR7, UR5, 0x3 ;  /* 0x0000000507067291 */ /* 0x000fe2000f8e18ff */
[----:B--2---:R-:W-:-:S04]  /*3a60*/  LOP3.LUT R2, R11, UR8, RZ, 0x3c, !PT ;  /* 0x000000080b027c12 */ /* 0x004fc8000f8e3cff */
[----:B------:R-:W-:-:S04]  /*3a70*/  SHF.L.U32 R3, R2, 0x1f, RZ ;  /* 0x0000001f02037819 */ /* 0x000fc800000006ff */
[----:B------:R-:W1:Y:S02]  /*3a80*/  SYNCS.PHASECHK.TRANS64.TRYWAIT P0, [UR6], R3 ;  /* 0x00000003ff0075a7 */ /* 0x000e640008001106 */
[----:B-1----:R-:W-:Y:S05]  /*3a90*/  @!P0 BRA `(.L_x_70) ;  /* 0x0000005c00288947 */ /* 0x002fea0003800000 */
.L_x_166:
        /* <DEDUP_REMOVED lines=9> */
.L_x_168:
[----:B------:R-:W-:-:S04]  /*3b30*/  UIADD3 UR7, UPT, UPT, UR7, 0x1, URZ ;  /* 0x0000000107077890 */ /* 0x000fc8000fffe0ff */
[----:B------:R-:W-:-:S04]  /*3b40*/  UISETP.NE.AND UP0, UPT, UR7, 0x4, UPT ;  /* 0x000000040700788c */ /* 0x000fc8000bf05270 */
[----:B------:R-:W-:Y:S02]  /*3b50*/  USEL UR6, URZ, 0x1, UP0 ;  /* 0x00000001ff067887 */ /* 0x000fe40008000000 */
[----:B------:R-:W-:-:S04]  /*3b60*/  USEL UR7, UR7, URZ, UP0 ;  /* 0x000000ff07077287 */ /* 0x000fc80008000000 */
[----:B------:R-:W-:Y:S01]  /*3b70*/  ULEA UR7, UR7, UR5, 0x3 ;  /* 0x0000000507077291 */ /* 0x000fe2000f8e18ff */
[----:B------:R-:W-:-:S04]  /*3b80*/  LOP3.LUT R2, R2, UR6, RZ, 0x3c, !PT ;  /* 0x0000000602027c12 */ /* 0x000fc8000f8e3cff */
[----:B------:R-:W-:-:S04]  /*3b90*/  SHF.L.U32 R2, R2, 0x1f, RZ ;  /* 0x0000001f02027819 */ /* 0x000fc800000006ff */
[----:B------:R-:W2:Y:S02]  /*3ba0*/  SYNCS.PHASECHK.TRANS64.TRYWAIT P0, [UR7], R2 ;  /* 0x00000002ff0075a7 */ /* 0x000ea40008001107 */
[----:B--2---:R-:W-:Y:S05]  /*3bb0*/  @!P0 BRA `(.L_x_72) ;  /* 0x0000005c00108947 */ /* 0x004fea0003800000 */
.L_x_170:
[----:B------:R-:W-:Y:S01]  /*3bc0*/  NOP ;  /* 0x0000000000007918 */ /* 0x000fe20000000000 */
[----:B-1----:R-:W1:Y:S01]  /*3bd0*/  LDS R0, [UR4+0x14] ;  /* 0x00001404ff007984 */ /* 0x002e620008000800 */
[----:B------:R-:W-:Y:S01]  /*3be0*/  ULOP3.LUT UR6, UR17, 0xffff, URZ, 0xc0, !UPT ;  /* 0x0000ffff11067892 */ /* 0x000fe2000f8ec0ff */
[----:B------:R-:W-:Y:S01]  /*3bf0*/  UMOV UR8, 0xffff ;  /* 0x0000ffff00087882 */ /* 0x000fe20000000000 */
[----:B------:R-:W-:Y:S02]  /*3c00*/  UMOV UR5, 0x1 ;  /* 0x0000000100057882 */ /* 0x000fe40000000000 */
[----:B------:R-:W-:-:S04]  /*3c10*/  USHF.R.U32.HI UR6, URZ, 0x5, UR6 ;  /* 0x00000005ff067899 */ /* 0x000fc80008011606 */
[----:B------:R-:W-:Y:S02]  /*3c20*/  USHF.L.U32 UR8, UR8, UR6, URZ ;  /* 0x0000000608087299 */ /* 0x000fe400080006ff */
[----:B------:R-:W-:-:S04]  /*3c30*/  USHF.L.U32 UR5, UR5, UR6, URZ ;  /* 0x0000000605057299 */ /* 0x000fc800080006ff */
[----:B-1----:R-:W-:-:S04]  /*3c40*/  LOP3.LUT R0, R0, UR8, RZ, 0xc0, !PT ;  /* 0x0000000800007c12 */ /* 0x002fc8000f8ec0ff */
[----:B------:R-:W-:-:S13]  /*3c50*/  ISETP.NE.AND P0, PT, R0, UR8, PT ;  /* 0x0000000800007c0c */ /* 0x000fda000bf05270 */
[----:B------:R-:W-:Y:S05]  /*3c60*/  @P0 BRA `(.L_x_73) ;  /* 0x0000000000580947 */ /* 0x000fea0003800000 */
[----:B------:R-:W1:Y:S02]  /*3c70*/  LDS R0, [UR4+0x18] ;  /* 0x00001804ff007984 */ /* 0x000e640008000800 */
[----:B-1----:R-:W-:-:S04]  /*3c80*/  LOP3.LUT R0, R0, UR5, RZ, 0xc0, !PT ;  /* 0x0000000500007c12 */ /* 0x002fc8000f8ec0ff */
[----:B------:R-:W-:-:S13]  /*3c90*/  ISETP.NE.AND P0, PT, R0, UR5, PT ;  /* 0x0000000500007c0c */ /* 0x000fda000bf05270 */
[----:B------:R-:W-:Y:S05]  /*3ca0*/  @P0 BRA `(.L_x_74) ;  /* 0x00000000003c0947 */ /* 0x000fea0003800000 */
[----:B------:R-:W1:Y:S01]  /*3cb0*/  S2R R2, SR_LANEID ;  /* 0x0000000000027919 */ /* 0x000e620000000000 */
[----:B------:R-:W-:Y:S01]  /*3cc0*/  ULOP3.LUT UR8, URZ, UR8, URZ, 0x33, !UPT ;  /* 0x00000008ff087292 */ /* 0x000fe2000f8e33ff */
[----:B------:R-:W-:Y:S02]  /*3cd0*/  VOTEU.ANY UR7, UPT, PT ;  /* 0x0000000000077886 */ /* 0x000fe400038e0100 */
[----:B------:R-:W-:-:S03]  /*3ce0*/  UFLO.U32 UR7, UR7 ;  /* 0x00000007000772bd */ /* 0x000fc600080e0000 */
[----:B------:R-:W-:-:S04]  /*3cf0*/  IMAD.U32 R0, RZ, RZ, UR8 ;  /* 0x00000008ff007e24 */ /* 0x000fc8000f8e00ff */
[----:B------:R2:W4:Y:S02]  /*3d00*/  REDUX UR6, R0 ;  /* 0x00000000000673c4 */ /* 0x0005240000000000 */
[----:B------:R1:W-:Y:S02]  /*3d10*/  UTCATOMSWS.AND URZ, UR8 ;  /* 0x0000000800ff79e3 */ /* 0x0003e40008000000 */
[----:B-1----:R-:W-:Y:S02]  /*3d20*/  ISETP.EQ.U32.AND P0, PT, R2, UR7, PT ;  /* 0x0000000702007c0c */ /* 0x002fe4000bf02070 */
[----:B--2---:R-:W-:Y:S02]  /*3d30*/  LOP3.LUT R0, RZ, UR5, RZ, 0x33, !PT ;  /* 0x00000005ff007c12 */ /* 0x004fe4000f8e33ff */
[----:B----4-:R-:W-:Y:S02]  /*3d40*/  MOV R2, UR6 ;  /* 0x0000000600027c02 */ /* 0x010fe40008000f00 */
[----:B------:R-:W1:Y:S07]  /*3d50*/  REDUX UR5, R0 ;  /* 0x00000000000573c4 */ /* 0x000e6e0000000000 */
[----:B------:R2:W-:Y:S01]  /*3d60*/  @P0 ATOMS.AND RZ, [UR4+0x14], R2 ;  /* 0x00001402ffff098c */ /* 0x0005e2000a800004 */
[----:B-1----:R-:W-:-:S05]  /*3d70*/  IMAD.U32 R0, RZ, RZ, UR5 ;  /* 0x00000005ff007e24 */ /* 0x002fca000f8e00ff */
[----:B------:R2:W-:Y:S01]  /*3d80*/  @P0 ATOMS.AND RZ, [UR4+0x18], R0 ;  /* 0x00001800ffff098c */ /* 0x0005e2000a800004 */
[----:B------:R-:W-:Y:S05]  /*3d90*/  BRA `(.L_x_75) ;  /* 0x0000000000147947 */ /* 0x000fea0003800000 */
.L_x_74:
[----:B------:R-:W-:Y:S02]  /*3da0*/  MOV R2, 0x3dc0 ;  /* 0x00003dc000027802 */ /* 0x000fe40000000f00 */
[----:B---3-5:R-:W-:Y:S05]  /*3db0*/  CALL.REL.NOINC `($__internal_0_$__cuda_sm10x_tcgen05_guardrail_trap_col_being_dealloced_not_returned_by_alloc) ;  /* 0x0000005c00f87944 */ /* 0x028fea0003c00000 */
[----:B------:R-:W-:Y:S05]  /*3dc0*/  BRA `(.L_x_75) ;  /* 0x0000000000087947 */ /* 0x000fea0003800000 */
.L_x_73:
[----:B------:R-:W-:Y:S02]  /*3dd0*/  MOV R2, 0x3df0 ;  /* 0x00003df000027802 */ /* 0x000fe40000000f00 */
[----:B---3-5:R-:W-:Y:S05]  /*3de0*/  CALL.REL.NOINC `($__internal_2_$__cuda_sm10x_tcgen05_guardrail_trap_unallocated_columns_being_dealloced) ;  /* 0x0000006000047944 */ /* 0x028fea0003c00000 */
.L_x_75:
[----:B------:R-:W-:Y:S01]  /*3df0*/  NOP ;  /* 0x0000000000007918 */ /* 0x000fe20000000000 */
[----:B------:R-:W-:Y:S05]  /*3e00*/  EXIT ;  /* 0x000000000000794d */ /* 0x000fea0003800000 */
.L_x_57:
[----:B------:R-:W-:-:S09]  /*3e10*/  UISETP.NE.OR UP4, UPT, UR5, 0x3, !UP4 ;  /* 0x000000030500788c */ /* 0x000fd2000e785670 */
[----:B------:R-:W-:Y:S05]  /*3e20*/  BRA.U UP4, `(.L_x_76) ;  /* 0x0000000d04fc7547 */ /* 0x000fea000b800000 */
[----:B------:R-:W1:Y:S01]  /*3e30*/  LDC R0, c[0x0][0xb30] ;  /* 0x0002cc00ff007b82 */ /* 0x000e620000000800 */
[----:B------:R-:W-:Y:S01]  /*3e40*/  UMOV UR4, 0x400 ;  /* 0x0000040000047882 */ /* 0x000fe20000000000 */
[----:B------:R-:W-:Y:S01]  /*3e50*/  HFMA2 R31, -RZ, RZ, 0, 0 ;  /* 0x00000000ff1f7431 */ /* 0x000fe200000001ff */
[----:B------:R-:W-:Y:S01]  /*3e60*/  ULEA UR4, UR37, UR4, 0x18 ;  /* 0x0000000425047291 */ /* 0x000fe2000f8ec0ff */
[----:B------:R-:W-:Y:S01]  /*3e70*/  IMAD.MOV.U32 R33, RZ, RZ, 0x1 ;  /* 0x00000001ff217424 */ /* 0x000fe200078e00ff */
[----:B------:R-:W-:Y:S01]  /*3e80*/  MOV R29, 0x2000 ;  /* 0x00002000001d7802 */ /* 0x000fe20000000f00 */
[----:B------:R-:W-:Y:S01]  /*3e90*/  IMAD.MOV.U32 R32, RZ, RZ, RZ ;  /* 0x000000ffff207224 */ /* 0x000fe200078e00ff */
[----:B------:R-:W-:Y:S01]  /*3ea0*/  UIADD3 UR5, UPT, UPT, UR4, 0x78, URZ ;  /* 0x0000007804057890 */ /* 0x000fe2000fffe0ff */
[----:B------:R-:W2:Y:S01]  /*3eb0*/  LDC R28, c[0x0][0x370] ;  /* 0x0000dc00ff1c7b82 */ /* 0x000ea20000000800 */
[----:B------:R-:W-:Y:S02]  /*3ec0*/  UPLOP3.LUT UP0, UPT, UPT, UPT, UPT, 0x40, 0x4 ;  /* 0x000000000004789c */ /* 0x000fe40003f0e870 */
[----:B------:R-:W-:-:S02]  /*3ed0*/  UIADD3 UR33, UPT, UPT, UR4, 0x60, URZ ;  /* 0x0000006004217890 */ /* 0x000fc4000fffe0ff */
[----:B------:R-:W-:Y:S02]  /*3ee0*/  UIADD3 UR25, UPT, UPT, UR4, 0x68, URZ ;  /* 0x0000006804197890 */ /* 0x000fe4000fffe0ff */
[----:B------:R-:W-:Y:S01]  /*3ef0*/  UIADD3 UR17, UPT, UPT, UR4, 0x70, URZ ;  /* 0x0000007004117890 */ /* 0x000fe2000fffe0ff */
[----:B------:R-:W3:Y:S01]  /*3f00*/  LDC R3, c[0x0][0xb0c] ;  /* 0x0002c300ff037b82 */ /* 0x000ee20000000800 */
[----:B------:R-:W-:-:S07]  /*3f10*/  UPRMT UR5, UR37, 0x654, UR5 ;  /* 0x0000065425057896 */ /* 0x000fce0008000005 */
[----:B------:R-:W4:Y:S01]  /*3f20*/  LDC R22, c[0x0][0xb20] ;  /* 0x0002c800ff167b82 */ /* 0x000f220000000800 */
[----:B-1----:R-:W-:-:S07]  /*3f30*/  ISETP.NE.AND P1, PT, R0, 0x1, PT ;  /* 0x000000010000780c */ /* 0x002fce0003f25270 */
[----:B------:R-:W1:Y:S08]  /*3f40*/  LDC.64 R34, c[0x0][0x348] ;  /* 0x0000d200ff227b82 */ /* 0x000e700000000a00 */
[----:B------:R-:W1:Y:S08]  /*3f50*/  LDC.64 R14, c[0x0][0x888] ;  /* 0x00022200ff0e7b82 */ /* 0x000e700000000a00 */
[----:B------:R-:W1:Y:S08]  /*3f60*/  LDC.64 R18, c[0x0][0xb10] ;  /* 0x0002c400ff127b82 */ /* 0x000e700000000a00 */
[----:B------:R-:W1:Y:S08]  /*3f70*/  LDC.64 R6, c[0x0][0xb18] ;  /* 0x0002c600ff067b82 */ /* 0x000e700000000a00 */
[----:B------:R-:W1:Y:S08]  /*3f80*/  LDC.64 R4, c[0x0][0xb28] ;  /* 0x0002ca00ff047b82 */ /* 0x000e700000000a00 */
[----:B------:R-:W1:Y:S08]  /*3f90*/  LDC.64 R16, c[0x0][0x890] ;  /* 0x00022400ff107b82 */ /* 0x000e700000000a00 */
[----:B--234-:R-:W1:Y:S02]  /*3fa0*/  LDC R23, c[0x0][0x374] ;  /* 0x0000dd00ff177b82 */ /* 0x01ce640000000800 */
.L_x_87:
[C---:B------:R-:W-:Y:S02]  /*3fb0*/  LEA R0, R32.reuse, UR4, 0x3 ;  /* 0x0000000420007c11 */ /* 0x040fe4000f8e18ff */
[----:B------:R-:W-:Y:S02]  /*3fc0*/  SHF.L.U32 R2, R31, 0x1f, RZ ;  /* 0x0000001f1f027819 */ /* 0x000fe400000006ff */
[----:B------:R-:W-:Y:S02]  /*3fd0*/  LEA R24, R32, UR4, 0x4 ;  /* 0x0000000420187c11 */ /* 0x000fe4000f8e20ff */
[----:B--2---:R-:W2:Y:S02]  /*3fe0*/  SYNCS.PHASECHK.TRANS64.TRYWAIT P0, [R0+URZ+0xb0], R2 ;  /* 0x0000b002000075a7 */ /* 0x004ea400080011ff */
[----:B--2---:R-:W-:Y:S05]  /*3ff0*/  @!P0 BRA `(.L_x_77) ;  /* 0x0000005800188947 */ /* 0x004fea0003800000 */
.L_x_171:
[----:B------:R-:W-:Y:S01]  /*4000*/  ISETP.GE.AND P0, PT, R40, 0x1, PT ;  /* 0x000000012800780c */ /* 0x000fe20003f06270 */
[----:B------:R-:W3:Y:S01]  /*4010*/  LDS.128 R24, [R24+0x140] ;  /* 0x0001400018187984 */ /* 0x000ee20000000c00 */
[----:B--2---:R-:W-:Y:S01]  /*4020*/  VIADD R0, R0, 0xc0 ;  /* 0x000000c000007836 */ /* 0x004fe20000000000 */
[----:B------:R-:W-:Y:S01]  /*4030*/  @!PT LDS RZ, [RZ] ;  /* 0x00000000fffff984 */ /* 0x000fe20000000800 */
[----:B------:R-:W-:Y:S01]  /*4040*/  @!PT LDS RZ, [RZ] ;  /* 0x00000000fffff984 */ /* 0x000fe20000000800 */
[----:B------:R-:W-:Y:S01]  /*4050*/  @!PT LDS RZ, [RZ] ;  /* 0x00000000fffff984 */ /* 0x000fe20000000800 */
[----:B------:R-:W-:Y:S01]  /*4060*/  @!PT LDS RZ, [RZ] ;  /* 0x00000000fffff984 */ /* 0x000fe20000000800 */
[----:B------:R2:W-:Y:S06]  /*4070*/  MEMBAR.ALL.CTA ;  /* 0x0000000000007992 */ /* 0x0005ec0000008000 */
[----:B--2---:R-:W2:Y:S01]  /*4080*/  FENCE.VIEW.ASYNC.S ;  /* 0x00000000000073c6 */ /* 0x004ea20000000000 */
[----:B------:R-:W-:Y:S04]  /*4090*/  PRMT R0, RZ, 0x654, R0 ;  /* 0x00000654ff007816 */ /* 0x000fe80000000000 */
[----:B--2---:R2:W-:Y:S01]  /*40a0*/  SYNCS.ARRIVE.TRANS64.RED.A1T0 RZ, [R0+URZ], RZ ;  /* 0x000000ff00ff79a7 */ /* 0x0045e200081004ff */
[----:B---3--:R-:W-:Y:S11]  /*40b0*/  LOP3.LUT P3, RZ, R26, 0x1, RZ, 0xc0, !PT ;  /* 0x000000011aff7812 */ /* 0x008ff6000786c0ff */
[----:B------:R-:W-:Y:S02]  /*40c0*/  @!UPT UIADD3 URZ, UPT, UPT, URZ, URZ, URZ ;  /* 0x000000fffffff290 */ /* 0x000fe4000fffe0ff */
[----:B------:R-:W-:Y:S02]  /*40d0*/  @P3 MOV R11, R24 ;  /* 0x00000018000b3202 */ /* 0x000fe40000000f00 */
[----:B------:R-:W-:Y:S01]  /*40e0*/  @P3 LOP3.LUT R10, R25, 0xffff, RZ, 0xc0, !PT ;  /* 0x0000ffff190a3812 */ /* 0x000fe200078ec0ff */
[----:B--2---:R-:W-:Y:S06]  /*40f0*/  @!P0 BRA `(.L_x_78) ;  /* 0x0000000000a48947 */ /* 0x004fec0003800000 */
[-C--:B-1----:R-:W-:Y:S01]  /*4100*/  IMAD.HI.U32 R0, R23, R7.reuse, RZ ;  /* 0x0000000717007227 */ /* 0x082fe200078e00ff */
[----:B------:R-:W-:Y:S02]  /*4110*/  ISETP.NE.AND P0, PT, R6, 0x1, PT ;  /* 0x000000010600780c */ /* 0x000fe40003f05270 */
[----:B------:R-:W-:Y:S01]  /*4120*/  ISETP.NE.AND P2, PT, R40, 0x1, PT ;  /* 0x000000012800780c */ /* 0x000fe20003f45270 */
[----:B------:R-:W-:Y:S01]  /*4130*/  IMAD.HI.U32 R9, R28, R18, RZ ;  /* 0x000000121c097227 */ /* 0x000fe200078e00ff */
[----:B------:R-:W-:Y:S02]  /*4140*/  SHF.R.U32.HI R0, RZ, R22, R0 ;  /* 0x00000016ff007219 */ /* 0x000fe40000011600 */
[----:B------:R-:W-:Y:S01]  /*4150*/  ISETP.NE.AND P4, PT, R3, 0x1, PT ;  /* 0x000000010300780c */ /* 0x000fe20003f85270 */
[----:B------:R-:W-:Y:S01]  /*4160*/  IMAD.HI.U32 R13, R10, R7, RZ ;  /* 0x000000070a0d7227 */ /* 0x000fe200078e00ff */
[----:B------:R-:W-:Y:S02]  /*4170*/  SHF.R.U32.HI R9, RZ, R19, R9 ;  /* 0x00000013ff097219 */ /* 0x000fe40000011609 */
[----:B------:R-:W-:Y:S01]  /*4180*/  SEL R0, R23, R0, !P0 ;  /* 0x0000000017007207 */ /* 0x000fe20004000000 */
[----:B------:R-:W-:Y:S01]  /*4190*/  IMAD.HI.U32 R12, R11, R18, RZ ;  /* 0x000000120b0c7227 */ /* 0x000fe200078e00ff */
[----:B------:R-:W-:Y:S03]  /*41a0*/  SEL R9, R28, R9, !P4 ;  /* 0x000000091c097207 */ /* 0x000fe60006000000 */
[-C--:B------:R-:W-:Y:S01]  /*41b0*/  IMAD.HI.U32 R8, R0, R4.reuse, RZ ;  /* 0x0000000400087227 */ /* 0x080fe200078e00ff */
[----:B------:R-:W-:Y:S03]  /*41c0*/  SHF.R.U32.HI R12, RZ, R19, R12 ;  /* 0x00000013ff0c7219 */ /* 0x000fe6000001160c */
[----:B------:R-:W-:Y:S01]  /*41d0*/  IMAD.HI.U32 R2, R9, R4, RZ ;  /* 0x0000000409027227 */ /* 0x000fe200078e00ff */
[-C--:B------:R-:W-:Y:S02]  /*41e0*/  @P2 SHF.R.U32.HI R0, RZ, R5.reuse, R8 ;  /* 0x00000005ff002219 */ /* 0x080fe40000011608 */
[----:B------:R-:W-:Y:S02]  /*41f0*/  SHF.R.U32.HI R8, RZ, R22, R13 ;  /* 0x00000016ff087219 */ /* 0x000fe4000001160d */
[----:B------:R-:W-:Y:S01]  /*4200*/  @P2 SHF.R.U32.HI R9, RZ, R5, R2 ;  /* 0x00000005ff092219 */ /* 0x000fe20000011602 */
[----:B------:R-:W-:Y:S01]  /*4210*/  IMAD R0, R40, R0, RZ ;  /* 0x0000000028007224 */ /* 0x000fe200078e02ff */
[----:B------:R-:W-:Y:S02]  /*4220*/  SEL R8, R10, R8, !P0 ;  /* 0x000000080a087207 */ /* 0x000fe40004000000 */
[----:B------:R-:W-:Y:S01]  /*4230*/  SEL R2, R11, R12, !P4 ;  /* 0x0000000c0b027207 */ /* 0x000fe20006000000 */
[----:B------:R-:W-:Y:S01]  /*4240*/  IMAD R12, R40, R9, RZ ;  /* 0x00000009280c7224 */ /* 0x000fe200078e02ff */
[C---:B------:R-:W-:Y:S01]  /*4250*/  ISETP.GE.AND P0, PT, R8.reuse, R0, PT ;  /* 0x000000000800720c */ /* 0x040fe20003f06270 */
[----:B------:R-:W-:Y:S03]  /*4260*/  IMAD.HI.U32 R0, R8, R4, RZ ;  /* 0x0000000408007227 */ /* 0x000fe600078e00ff */
[----:B------:R-:W-:Y:S02]  /*4270*/  ISETP.GE.OR P0, PT, R2, R12, P0 ;  /* 0x0000000c0200720c */ /* 0x000fe40000706670 */
[-C--:B------:R-:W-:Y:S04]  /*4280*/  SHF.R.U32.HI R0, RZ, R5.reuse, R0 ;  /* 0x00000005ff007219 */ /* 0x080fe80000011600 */
[----:B------:R-:W-:Y:S05]  /*4290*/  SEL R13, R8, R0, !P2 ;  /* 0x00000000080d7207 */ /* 0x000fea0005000000 */
[----:B------:R-:W-:Y:S02]  /*42a0*/  IMAD.MOV R12, RZ, RZ, -R13 ;  /* 0x000000ffff0c7224 */ /* 0x000fe400078e0a0d */
[----:B------:R-:W-:Y:S04]  /*42b0*/  @!P0 IMAD.HI.U32 R0, R2, R4, RZ ;  /* 0x0000000402008227 */ /* 0x000fe800078e00ff */
[----:B------:R-:W-:Y:S01]  /*42c0*/  IMAD R12, R40, R12, R8 ;  /* 0x0000000c280c7224 */ /* 0x000fe200078e0208 */
[----:B------:R-:W-:Y:S04]  /*42d0*/  @!P0 SHF.R.U32.HI R0, RZ, R5, R0 ;  /* 0x00000005ff008219 */ /* 0x000fe80000011600 */
[----:B------:R-:W-:Y:S04]  /*42e0*/  @!P0 SEL R0, R2, R0, !P2 ;  /* 0x0000000002008207 */ /* 0x000fe80005000000 */
[----:B------:R-:W-:Y:S01]  /*42f0*/  @!P0 IADD3 R13, PT, PT, R13, -R0, RZ ;  /* 0x800000000d0d8210 */ /* 0x000fe20007ffe0ff */
[----:B------:R-:W-:Y:S01]  /*4300*/  @!P0 IMAD R0, R9, R12, R0 ;  /* 0x0000000c09008224 */ /* 0x000fe200078e0200 */
[----:B------:R-:W-:Y:S01]  /*4310*/  IADD3 R9, PT, PT, -R8, RZ, RZ ;  /* 0x000000ff08097210 */ /* 0x000fe20007ffe1ff */
[--C-:B------:R-:W-:Y:S02]  /*4320*/  IMAD.MOV R12, RZ, RZ, -R2.reuse ;  /* 0x000000ffff0c7224 */ /* 0x100fe400078e0a02 */
[----:B------:R-:W-:Y:S02]  /*4330*/  @!P0 IMAD R8, R13, R40, R2 ;  /* 0x000000280d088224 */ /* 0x000fe400078e0202 */
[----:B------:R-:W-:Y:S02]  /*4340*/  @!P0 IMAD.MOV.U32 R2, RZ, RZ, R0 ;  /* 0x000000ffff028224 */ /* 0x000fe400078e0000 */
[----:B------:R-:W-:Y:S02]  /*4350*/  IMAD R11, R3, R12, R11 ;  /* 0x0000000c030b7224 */ /* 0x000fe400078e020b */
[----:B------:R-:W-:Y:S02]  /*4360*/  IMAD R10, R6, R9, R10 ;  /* 0x00000009060a7224 */ /* 0x000fe400078e020a */
[----:B------:R-:W-:Y:S02]  /*4370*/  IMAD R11, R2, R3, R11 ;  /* 0x00000003020b7224 */ /* 0x000fe400078e020b */
[----:B------:R-:W-:Y:S02]  /*4380*/  IMAD R10, R8, R6, R10 ;  /* 0x00000006080a7224 */ /* 0x000fe400078e020a */
.L_x_78:
[----:B------:R-:W-:Y:S05]  /*4390*/  BRA.U UP0, `(.L_x_79) ;  /* 0x0000000100107547 */ /* 0x000fea000b800000 */
[----:B------:R-:W-:Y:S04]  /*43a0*/  MOV R2, UR7 ;  /* 0x0000000700027c02 */ /* 0x000fe80008000f00 */
[----:B------:R-:W-:Y:S04]  /*43b0*/  SHF.L.U32 R2, R2, 0x1f, RZ ;  /* 0x0000001f02027819 */ /* 0x000fe800000006ff */
[----:B------:R-:W2:Y:S02]  /*43c0*/  SYNCS.PHASECHK.TRANS64.TRYWAIT P0, [UR4+0xa8], R2 ;  /* 0x0000a802ff0075a7 */ /* 0x000ea40008001104 */
[----:B--2---:R-:W-:Y:S05]  /*43d0*/  @!P0 BRA `(.L_x_80) ;  /* 0x0000005400348947 */ /* 0x004fea0003800000 */
.L_x_79:
[----:B-1----:R-:W-:Y:S02]  /*43e0*/  ISETP.NE.U32.AND P0, PT, R16, RZ, PT ;  /* 0x000000ff1000720c */ /* 0x002fe40003f05070 */
[----:B------:R-:W-:Y:S02]  /*43f0*/  R2UR UR35, R21 ;  /* 0x00000000152372ca */ /* 0x000fe400000e0000 */
[----:B------:R-:W-:Y:S02]  /*4400*/  R2UR UR34, R20 ;  /* 0x00000000142272ca */ /* 0x000fe400000e0000 */
[----:B------:R-:W-:Y:S02]  /*4410*/  ISETP.NE.AND.EX P0, PT, R17, RZ, PT, P0 ;  /* 0x000000ff1100720c */ /* 0x000fe40003f05300 */
[----:B------:R-:W-:Y:S02]  /*4420*/  ISETP.NE.U32.AND P2, PT, R16, RZ, PT ;  /* 0x000000ff1000720c */ /* 0x000fe40003f45070 */
[----:B------:R-:W-:Y:S02]  /*4430*/  SHF.L.U32 R20, R33, 0x1f, RZ ;  /* 0x0000001f21147819 */ /* 0x000fe400000006ff */
[----:B------:R-:W-:Y:S03]  /*4440*/  ISETP.NE.AND.EX P2, PT, R17, RZ, PT, P2 ;  /* 0x000000ff1100720c */ /* 0x000fe60003f45320 */
[----:B------:R-:W-:Y:S02]  /*4450*/  USHF.L.U32 UR35, UR35, 0x7, URZ ;  /* 0x0000000723237899 */ /* 0x000fe400080006ff */
[----:B------:R-:W-:Y:S02]  /*4460*/  USHF.L.U32 UR34, UR34, 0x7, URZ ;  /* 0x0000000722227899 */ /* 0x000fe400080006ff */
[----:B------:R-:W-:Y:S10]  /*4470*/  @!P0 BRA `(.L_x_81) ;  /* 0x00000000002c8947 */ /* 0x000ff40003800000 */
[----:B------:R-:W-:Y:S01]  /*4480*/  ISETP.NE.U32.AND P0, PT, R14, RZ, PT ;  /* 0x000000ff0e00720c */ /* 0x000fe20003f05070 */
[----:B------:R-:W-:Y:S03]  /*4490*/  IMAD.MOV.U32 R88, RZ, RZ, 0x1 ;  /* 0x00000001ff587424 */ /* 0x000fe600078e00ff */
[----:B------:R-:W-:Y:S11]  /*44a0*/  ISETP.NE.AND.EX P0, PT, R15, RZ, PT, P0 ;  /* 0x000000ff0f00720c */ /* 0x000ff60003f05300 */
[----:B------:R-:W-:Y:S02]  /*44b0*/  @!UPT UIADD3 URZ, UPT, UPT, URZ, URZ, URZ ;  /* 0x000000fffffff290 */ /* 0x000fe4000fffe0ff */
[----:B------:R-:W1:Y:S01]  /*44c0*/  @P0 LDC.64 R8, c[0x0][0x888] ;  /* 0x00022200ff080b82 */ /* 0x000e620000000a00 */
[----:B--2---:R-:W-:Y:S04]  /*44d0*/  @P0 IMAD R0, R16, UR36, RZ ;  /* 0x0000002410000c24 */ /* 0x004fe8000f8e02ff */
[----:B-1----:R-:W-:Y:S04]  /*44e0*/  @P0 IMAD.WIDE R8, R0, 0x4, R8 ;  /* 0x0000000400080825 */ /* 0x002fe800078e0208 */
[----:B------:R-:W-:Y:S01]  /*44f0*/  HFMA2 R0, -RZ, RZ, 0, 5.9604644775390625e-08 ;  /* 0x00000001ff007431 */ /* 0x000fe200000001ff */
[----:B-----5:R1:W5:Y:S04]  /*4500*/  @P0 LDG.E R49, desc[UR46][R8.64] ;  /* 0x0000002e08310981 */ /* 0x020368000c1e1900 */
[----:B------:R-:W-:Y:S01]  /*4510*/  @!P0 PRMT R88, R0, 0x7610, R88 ;  /* 0x0000761000588816 */ /* 0x000fe20000000058 */
[----:B-1----:R-:W3:Y:S06]  /*4520*/  @!P0 LDC R49, c[0x0][0x880] ;  /* 0x00022000ff318b82 */ /* 0x002eec0000000800 */
.L_x_81:
[----:B---3-5:R-:W-:Y:S01]  /*4530*/  @!P2 FSETP.EQ.AND P0, PT, R49, RZ, PT ;  /* 0x000000ff3100a20b */ /* 0x028fe20003f02000 */
[----:B------:R-:W-:Y:S01]  /*4540*/  @!UPT UIADD3 URZ, UPT, UPT, URZ, URZ, URZ ;  /* 0x000000fffffff290 */ /* 0x000fe2000fffe0ff */
[----:B------:R-:W-:Y:S11]  /*4550*/  @!P2 BRA `(.L_x_82) ;  /* 0x000000000018a947 */ /* 0x000ff60003800000 */
[----:B------:R-:W-:Y:S02]  /*4560*/  LOP3.LUT P2, RZ, R88, 0xff, RZ, 0xc0, !PT ;  /* 0x000000ff58ff7812 */ /* 0x000fe4000784c0ff */
[----:B------:R-:W-:Y:S04]  /*4570*/  ISETP.NE.U32.AND P0, PT, R14, RZ, PT ;  /* 0x000000ff0e00720c */ /* 0x000fe80003f05070 */
[----:B------:R-:W-:Y:S04]  /*4580*/  ISETP.NE.AND.EX P0, PT, R15, RZ, PT, P0 ;  /* 0x000000ff0f00720c */ /* 0x000fe80003f05300 */
[----:B------:R-:W-:Y:S03]  /*4590*/  PLOP3.LUT P0, PT, P0, PT, PT, 0x8, 0x80 ;  /* 0x000000000080781c */ /* 0x000fe6000070e170 */
[----:B------:R-:W-:Y:S11]  /*45a0*/  @P2 FSETP.EQ.AND P0, PT, R49, RZ, PT ;  /* 0x000000ff3100220b */ /* 0x000ff60003f02000 */
[----:B------:R-:W-:Y:S02]  /*45b0*/  @!UPT UIADD3 URZ, UPT, UPT, URZ, URZ, URZ ;  /* 0x000000fffffff290 */ /* 0x000fe4000fffe0ff */
.L_x_82:
[----:B------:R-:W1:Y:S01]  /*45c0*/  SYNCS.PHASECHK.TRANS64.TRYWAIT P2, [UR4+0x80], R20 ;  /* 0x00008014ff0075a7 */ /* 0x000e620008041104 */
[----:B------:R-:W-:Y:S04]  /*45d0*/  ELECT P4, URZ, PT ;  /* 0x0000000000ff782f */ /* 0x000fe80003880000 */
[----:B------:R-:W-:Y:S11]  /*45e0*/  PLOP3.LUT P4, PT, P0, P4, PT, 0xf2, 0x2f ;  /* 0x00000000002f781c */ /* 0x000ff60000789e72 */
[----:B------:R-:W-:Y:S02]  /*45f0*/  @!UPT UIADD3 URZ, UPT, UPT, URZ, URZ, URZ ;  /* 0x000000fffffff290 */ /* 0x000fe4000fffe0ff */
[----:B------:R-:W-:Y:S05]  /*4600*/  @!P4 IADD3 R8, P0, PT, R34, 0x580, RZ ;  /* 0x000005802208c810 */ /* 0x000fea0007f1e0ff */
[----:B--2---:R-:W-:Y:S01]  /*4610*/  @!P4 IMAD.X R2, RZ, RZ, R35, P0 ;  /* 0x000000ffff02c224 */ /* 0x004fe200000e0623 */
[----:B-1----:R-:W-:Y:S07]  /*4620*/  @!P2 BRA `(.L_x_83) ;  /* 0x0000005000b8a947 */ /* 0x002fee0003800000 */
.L_x_174:
[----:B------:R-:W-:Y:S01]  /*4630*/  @!P4 R2UR UR8, R8 ;  /* 0x000000000808c2ca */ /* 0x000fe200000e0000 */
[----:B------:R-:W-:Y:S01]  /*4640*/  VOTEU.ALL UP0, P4 ;  /* 0x0000000000ff7886 */ /* 0x000fe20002000000 */
[----:B------:R-:W-:Y:S01]  /*4650*/  @!P4 R2UR UR6, R2 ;  /* 0x000000000206c2ca */ /* 0x000fe200000e0000 */
[----:B-1----:R-:W-:Y:S01]  /*4660*/  @!P4 IMAD.MOV.U32 R0, RZ, RZ, 0x2000 ;  /* 0x00002000ff00c424 */ /* 0x002fe200078e00ff */
[----:B------:R-:W-:Y:S02]  /*4670*/  UMOV UR9, 0x10000000 ;  /* 0x1000000000097882 */ /* 0x000fe40000000000 */
[----:B------:R-:W-:Y:S01]  /*4680*/  @!UP0 UIADD3 UR32, UPT, UPT, UR4, 0x200, URZ ;  /* 0x0000020004208890 */ /* 0x000fe2000fffe0ff */
[----:B------:R-:W-:Y:S06]  /*4690*/  VOTEU.ALL UP0, P4 ;  /* 0x0000000000ff7886 */ /* 0x000fec0002000000 */
[----:B------:R-:W-:Y:S01]  /*46a0*/  IMAD.U32 R8, RZ, RZ, UR8 ;  /* 0x00000008ff087e24 */ /* 0x000fe2000f8e00ff */
[----:B------:R-:W-:Y:S01]  /*46b0*/  UMOV UR8, 0x0 ;  /* 0x0000000000087882 */ /* 0x000fe20000000000 */
[----:B------:R-:W-:Y:S01]  /*46c0*/  IMAD.U32 R9, RZ, RZ, UR6 ;  /* 0x00000006ff097e24 */ /* 0x000fe2000f8e00ff */
[----:B------:R-:W-:Y:S02]  /*46d0*/  UPRMT UR6, UR37, 0x654, UR33 ;  /* 0x0000065425067896 */ /* 0x000fe40008000021 */
[----:B------:R-:W-:Y:S02]  /*46e0*/  @!P4 R2UR UR10, R8 ;  /* 0x00000000080ac2ca */ /* 0x000fe400000e0000 */
[----:B------:R-:W-:Y:S02]  /*46f0*/  @!P4 R2UR UR11, R9 ;  /* 0x00000000090bc2ca */ /* 0x000fe400000e0000 */
[----:B------:R-:W-:Y:S05]  /*4700*/  @!P4 IADD3 R8, P0, PT, R34, 0x580, RZ ;  /* 0x000005802208c810 */ /* 0x000fea0007f1e0ff */
[----:B------:R-:W-:Y:S06]  /*4710*/  @!P4 IMAD.X R2, RZ, RZ, R35, P0 ;  /* 0x000000ffff02c224 */ /* 0x000fec00000e0623 */
[----:B------:R1:W-:Y:S01]  /*4720*/  @!UP0 UTMALDG.3D [UR32], [UR10], desc[UR8] ;  /* 0x000008200a0085b4 */ /* 0x0003e20008011000 */
[----:B------:R1:W-:Y:S01]  /*4730*/  @!P4 SYNCS.ARRIVE.TRANS64.RED.A0TR RZ, [UR4+0x60], R0 ;  /* 0x00006000ffffc9a7 */ /* 0x0003e20008300404 */
[----:B------:R-:W-:Y:S01]  /*4740*/  SYNCS.ARRIVE.TRANS64.RED.A1T0 RZ, [UR6], RZ ;  /* 0x000000ffffff79a7 */ /* 0x000fe20008100406 */
[----:B------:R-:W2:Y:S02]  /*4750*/  SYNCS.PHASECHK.TRANS64.TRYWAIT P2, [UR4+0x88], R20 ;  /* 0x00008814ff0075a7 */ /* 0x000ea40008041104 */
[----:B-12---:R-:W-:Y:S05]  /*4760*/  @!P2 BRA `(.L_x_84) ;  /* 0x000000500080a947 */ /* 0x006fea0003800000 */
.L_x_176:
[----:B------:R-:W-:Y:S01]  /*4770*/  @!P4 R2UR UR8, R8 ;  /* 0x000000000808c2ca */ /* 0x000fe200000e0000 */
[----:B------:R-:W-:Y:S01]  /*4780*/  VOTEU.ALL UP0, P4 ;  /* 0x0000000000ff7886 */ /* 0x000fe20002000000 */
[----:B------:R-:W-:Y:S01]  /*4790*/  @!P4 R2UR UR6, R2 ;  /* 0x000000000206c2ca */ /* 0x000fe200000e0000 */
[----:B-1----:R-:W-:Y:S01]  /*47a0*/  @!P4 IMAD.MOV.U32 R0, RZ, RZ, 0x2000 ;  /* 0x00002000ff00c424 */ /* 0x002fe200078e00ff */
[----:B------:R-:W-:Y:S01]  /*47b0*/  UMOV UR9, 0x10000000 ;  /* 0x1000000000097882 */ /* 0x000fe20000000000 */
[----:B------:R-:W-:Y:S01]  /*47c0*/  UMOV UR27, UR35 ;  /* 0x00000023001b7c82 */ /* 0x000fe20008000000 */
[----:B------:R-:W-:Y:S02]  /*47d0*/  @!UP0 UIADD3 UR26, UPT, UPT, UR34, 0x20, URZ ;  /* 0x00000020221a8890 */ /* 0x000fe4000fffe0ff */
[----:B------:R-:W-:Y:S01]  /*47e0*/  @!UP0 UIADD3 UR24, UPT, UPT, UR4, 0x2200, URZ ;  /* 0x0000220004188890 */ /* 0x000fe2000fffe0ff */
[----:B------:R-:W-:Y:S01]  /*47f0*/  VOTEU.ALL UP0, P4 ;  /* 0x0000000000ff7886 */ /* 0x000fe20002000000 */
[----:B------:R-:W-:Y:S03]  /*4800*/  UMOV UR28, UR36 ;  /* 0x00000024001c7c82 */ /* 0x000fe60008000000 */
        /* <DEDUP_REMOVED lines=13> */
.L_x_178:
[----:B------:R-:W2:Y:S01]  /*48e0*/  LDC.64 R12, c[0x0][0xb18] ;  /* 0x0002c600ff0c7b82 */ /* 0x000ea20000000a00 */
[----:B------:R-:W-:Y:S01]  /*48f0*/  @!P4 R2UR UR6, R2 ;  /* 0x000000000206c2ca */ /* 0x000fe200000e0000 */
[----:B------:R-:W-:Y:S01]  /*4900*/  VOTEU.ALL UP0, P4 ;  /* 0x0000000000ff7886 */ /* 0x000fe20002000000 */
[----:B------:R-:W-:Y:S01]  /*4910*/  @!P4 R2UR UR8, R8 ;  /* 0x000000000808c2ca */ /* 0x000fe200000e0000 */
[----:B-1----:R-:W-:Y:S01]  /*4920*/  @!P4 IMAD.MOV.U32 R0, RZ, RZ, 0x2000 ;  /* 0x00002000ff00c424 */ /* 0x002fe200078e00ff */
[----:B------:R-:W-:Y:S03]  /*4930*/  UMOV UR9, 0x10000000 ;  /* 0x1000000000097882 */ /* 0x000fe60000000000 */
[----:B------:R-:W1:Y:S01]  /*4940*/  @!P1 LDC R2, c[0x0][0xb0c] ;  /* 0x0002c300ff029b82 */ /* 0x000e620000000800 */
[----:B------:R-:W-:Y:S01]  /*4950*/  @!UP0 UIADD3 UR18, UPT, UPT, UR34, 0x40, URZ ;  /* 0x0000004022128890 */ /* 0x000fe2000fffe0ff */
[----:B------:R-:W-:Y:S01]  /*4960*/  @P3 SHF.R.U32.HI R30, RZ, 0x10, R25 ;  /* 0x00000010ff1e3819 */ /* 0x000fe20000011619 */
[----:B------:R-:W-:Y:S01]  /*4970*/  @!UP0 UIADD3 UR16, UPT, UPT, UR4, 0x4200, URZ ;  /* 0x0000420004108890 */ /* 0x000fe2000fffe0ff */
[----:B------:R-:W-:Y:S01]  /*4980*/  VIADD R32, R32, 0x1 ;  /* 0x0000000120207836 */ /* 0x000fe20000000000 */
[----:B------:R-:W-:Y:S01]  /*4990*/  VOTEU.ALL UP0, P4 ;  /* 0x0000000000ff7886 */ /* 0x000fe20002000000 */
[----:B------:R-:W-:Y:S01]  /*49a0*/  UMOV UR19, UR35 ;  /* 0x0000002300137c82 */ /* 0x000fe20008000000 */
[----:B------:R-:W-:Y:S01]  /*49b0*/  UMOV UR20, UR36 ;  /* 0x0000002400147c82 */ /* 0x000fe20008000000 */
[----:B------:R-:W-:Y:S01]  /*49c0*/  IMAD.U32 R9, RZ, RZ, UR6 ;  /* 0x00000006ff097e24 */ /* 0x000fe2000f8e00ff */
[----:B------:R-:W-:Y:S01]  /*49d0*/  UPRMT UR6, UR37, 0x654, UR17 ;  /* 0x0000065425067896 */ /* 0x000fe20008000011 */
[----:B------:R-:W-:Y:S01]  /*49e0*/  IMAD.U32 R8, RZ, RZ, UR8 ;  /* 0x00000008ff087e24 */ /* 0x000fe2000f8e00ff */
[----:B------:R-:W-:Y:S02]  /*49f0*/  UMOV UR8, 0x0 ;  /* 0x0000000000087882 */ /* 0x000fe40000000000 */
[----:B------:R-:W-:Y:S02]  /*4a00*/  @!P4 R2UR UR11, R9 ;  /* 0x00000000090bc2ca */ /* 0x000fe400000e0000 */
[----:B------:R-:W-:Y:S02]  /*4a10*/  @!P4 R2UR UR10, R8 ;  /* 0x00000000080ac2ca */ /* 0x000fe400000e0000 */
[----:B------:R-:W3:Y:S11]  /*4a20*/  LDC.64 R8, c[0x0][0xb10] ;  /* 0x0002c400ff087b82 */ /* 0x000ef60000000a00 */
[----:B------:R4:W-:Y:S01]  /*4a30*/  @!UP0 UTMALDG.3D [UR16], [UR10], desc[UR8] ;  /* 0x000008100a0085b4 */ /* 0x0009e20008011000 */
[----:B------:R5:W-:Y:S01]  /*4a40*/  @!P4 SYNCS.ARRIVE.TRANS64.RED.A0TR RZ, [UR4+0x70], R0 ;  /* 0x00007000ffffc9a7 */ /* 0x000be20008300404 */
[C---:B---3--:R-:W-:Y:S01]  /*4a50*/  @!P1 IMAD.HI.U32 R8, R11.reuse, R8, RZ ;  /* 0x000000080b089227 */ /* 0x048fe200078e00ff */
[----:B--2---:R-:W-:Y:S02]  /*4a60*/  @!P1 ISETP.NE.AND P0, PT, R12, 0x1, PT ;  /* 0x000000010c00980c */ /* 0x004fe40003f05270 */
[----:B-1----:R-:W-:Y:S01]  /*4a70*/  @!P1 ISETP.NE.AND P2, PT, R2, 0x1, PT ;  /* 0x000000010200980c */ /* 0x002fe20003f45270 */
[----:B------:R-:W-:Y:S01]  /*4a80*/  SYNCS.ARRIVE.TRANS64.RED.A1T0 RZ, [UR6], RZ ;  /* 0x000000ffffff79a7 */ /* 0x000fe20008100406 */
[C---:B------:R-:W-:Y:S01]  /*4a90*/  @!P1 IMAD.HI.U32 R13, R10.reuse, R13, RZ ;  /* 0x0000000d0a0d9227 */ /* 0x040fe200078e00ff */
[----:B------:R-:W-:Y:S04]  /*4aa0*/  @!P1 SHF.R.U32.HI R8, RZ, R9, R8 ;  /* 0x00000009ff089219 */ /* 0x000fe80000011608 */
[----:B------:R-:W-:Y:S01]  /*4ab0*/  @!P1 SEL R8, R11, R8, !P2 ;  /* 0x000000080b089207 */ /* 0x000fe20005000000 */
[----:B------:R-:W1:Y:S01]  /*4ac0*/  SYNCS.PHASECHK.TRANS64.TRYWAIT P5, [UR4+0x98], R20 ;  /* 0x00009814ff0075a7 */ /* 0x000e6200080a1104 */
[----:B-----5:R-:W2:Y:S02]  /*4ad0*/  @!P1 LDC R0, c[0x0][0xb20] ;  /* 0x0002c800ff009b82 */ /* 0x020ea40000000800 */
[----:B--2---:R-:W-:Y:S04]  /*4ae0*/  @!P1 SHF.R.U32.HI R0, RZ, R0, R13 ;  /* 0x00000000ff009219 */ /* 0x004fe8000001160d */
[----:B------:R-:W-:Y:S05]  /*4af0*/  @!P1 SEL R9, R10, R0, !P0 ;  /* 0x000000000a099207 */ /* 0x000fea0004000000 */
[----:B------:R-:W-:Y:S02]  /*4b00*/  @!P1 IMAD.IADD R0, R9, 0x1, -R8 ;  /* 0x0000000109009824 */ /* 0x000fe400078e0a08 */
[----:B------:R-:W-:Y:S02]  /*4b10*/  @!P1 IMAD.IADD R8, R8, 0x1, -R9 ;  /* 0x0000000108089824 */ /* 0x000fe400078e0a09 */
[----:B------:R-:W-:Y:S02]  /*4b20*/  @!P1 IMAD R11, R0, R2, R11 ;  /* 0x00000002000b9224 */ /* 0x000fe400078e020b */
[----:B------:R-:W-:Y:S01]  /*4b30*/  @!P1 IMAD R10, R8, R12, R10 ;  /* 0x0000000c080a9224 */ /* 0x000fe200078e020a */
[----:B-1--4-:R-:W-:Y:S06]  /*4b40*/  @!P5 BRA `(.L_x_86) ;  /* 0x0000004c00b8d947 */ /* 0x012fec0003800000 */
.L_x_180:
[----:B------:R-:W-:Y:S01]  /*4b50*/  @!P4 IADD3 R2, P0, PT, R34, 0x580, RZ ;  /* 0x000005802202c810 */ /* 0x000fe20007f1e0ff */
[----:B------:R-:W-:Y:S01]  /*4b60*/  VOTEU.ALL UP0, P4 ;  /* 0x0000000000ff7886 */ /* 0x000fe20002000000 */
[----:B------:R-:W-:Y:S01]  /*4b70*/  UMOV UR18, 0x0 ;  /* 0x0000000000127882 */ /* 0x000fe20000000000 */
[----:B------:R-:W-:Y:S01]  /*4b80*/  UMOV UR19, 0x10000000 ;  /* 0x1000000000137882 */ /* 0x000fe20000000000 */
[----:B------:R-:W-:Y:S01]  /*4b90*/  @!P4 R2UR UR8, R2 ;  /* 0x000000000208c2ca */ /* 0x000fe200000e0000 */
[----:B-1----:R-:W-:Y:S01]  /*4ba0*/  @!P4 IMAD.X R0, RZ, RZ, R35, P0 ;  /* 0x000000ffff00c224 */ /* 0x002fe200000e0623 */
[----:B------:R-:W-:Y:S01]  /*4bb0*/  @!UP0 UIADD3 UR10, UPT, UPT, UR34, 0x60, URZ ;  /* 0x00000060220a8890 */ /* 0x000fe2000fffe0ff */
[----:B------:R-:W-:Y:S01]  /*4bc0*/  ISETP.NE.AND P0, PT, R32, 0x2, PT ;  /* 0x000000022000780c */ /* 0x000fe20003f05270 */
[----:B------:R-:W-:Y:S01]  /*4bd0*/  @!UP0 UIADD3 UR9, UPT, UPT, UR4, 0x78, URZ ;  /* 0x0000007804098890 */ /* 0x000fe2000fffe0ff */
[----:B------:R-:W-:Y:S01]  /*4be0*/  LOP3.LUT R33, R33, 0x1, RZ, 0x3c, !PT ;  /* 0x0000000121217812 */ /* 0x000fe200078e3cff */
[----:B------:R-:W-:Y:S01]  /*4bf0*/  UMOV UR11, UR35 ;  /* 0x00000023000b7c82 */ /* 0x000fe20008000000 */
[----:B------:R-:W-:Y:S01]  /*4c00*/  @!P4 R2UR UR6, R0 ;  /* 0x000000000006c2ca */ /* 0x000fe200000e0000 */
[----:B------:R-:W-:Y:S01]  /*4c10*/  UMOV UR12, UR36 ;  /* 0x00000024000c7c82 */ /* 0x000fe20008000000 */
[----:B------:R-:W-:Y:S01]  /*4c20*/  @P3 R2UR UR36, R30 ;  /* 0x000000001e2432ca */ /* 0x000fe200000e0000 */
[----:B------:R-:W-:Y:S01]  /*4c30*/  IMAD.IADD R20, R10, 0x1, R86 ;  /* 0x000000010a147824 */ /* 0x000fe200078e0256 */
[----:B------:R-:W-:Y:S01]  /*4c40*/  SEL R0, RZ, 0x1, P0 ;  /* 0x00000001ff007807 */ /* 0x000fe20000000000 */
[----:B------:R-:W-:Y:S01]  /*4c50*/  IMAD.IADD R21, R11, 0x1, R87 ;  /* 0x000000010b157824 */ /* 0x000fe200078e0257 */
[----:B------:R-:W-:Y:S01]  /*4c60*/  SEL R32, R32, RZ, P0 ;  /* 0x000000ff20207207 */ /* 0x000fe20000000000 */
[----:B------:R-:W-:Y:S01]  /*4c70*/  IMAD.U32 R8, RZ, RZ, UR8 ;  /* 0x00000008ff087e24 */ /* 0x000fe2000f8e00ff */
[----:B------:R-:W-:Y:S01]  /*4c80*/  @!UP0 UIADD3 UR8, UPT, UPT, UR4, 0x6200, URZ ;  /* 0x0000620004088890 */ /* 0x000fe2000fffe0ff */
[----:B------:R-:W-:Y:S01]  /*4c90*/  LOP3.LUT R31, R31, R0, RZ, 0x3c, !PT ;  /* 0x000000001f1f7212 */ /* 0x000fe200078e3cff */
[----:B------:R-:W-:Y:S02]  /*4ca0*/  VOTEU.ALL UP0, P4 ;  /* 0x0000000000ff7886 */ /* 0x000fe40002000000 */
[----:B------:R-:W-:Y:S01]  /*4cb0*/  @!P4 R2UR UR14, R8 ;  /* 0x00000000080ec2ca */ /* 0x000fe200000e0000 */
[----:B------:R-:W-:Y:S05]  /*4cc0*/  IMAD.U32 R9, RZ, RZ, UR6 ;  /* 0x00000006ff097e24 */ /* 0x000fea000f8e00ff */
[----:B------:R-:W-:Y:S11]  /*4cd0*/  @!P4 R2UR UR15, R9 ;  /* 0x00000000090fc2ca */ /* 0x000ff600000e0000 */
[----:B------:R-:W-:Y:S02]  /*4ce0*/  @!UPT UIADD3 URZ, UPT, UPT, URZ, URZ, URZ ;  /* 0x000000fffffff290 */ /* 0x000fe4000fffe0ff */
[----:B------:R2:W-:Y:S01]  /*4cf0*/  @!UP0 UTMALDG.3D [UR8], [UR14], desc[UR18] ;  /* 0x000012080e0085b4 */ /* 0x0005e20008011000 */
[----:B------:R2:W-:Y:S01]  /*4d00*/  @!P4 SYNCS.ARRIVE.TRANS64.RED.A0TR RZ, [UR4+0x78], R29 ;  /* 0x0000781dffffc9a7 */ /* 0x0005e20008300404 */
[----:B------:R-:W-:Y:S01]  /*4d10*/  UPLOP3.LUT UP0, UPT, UPT, UPT, UPT, 0x80, 0x8 ;  /* 0x000000000008789c */ /* 0x000fe20003f0f070 */
[----:B------:R-:W-:Y:S01]  /*4d20*/  SYNCS.ARRIVE.TRANS64.RED.A1T0 RZ, [UR5], RZ ;  /* 0x000000ffffff79a7 */ /* 0x000fe20008100405 */
[----:B------:R-:W-:Y:S09]  /*4d30*/  @P3 BRA `(.L_x_87) ;  /* 0xfffffff0009c3947 */ /* 0x000ff2000383ffff */
[----:B------:R-:W-:-:S04]  /*4d40*/  SHF.L.U32 R2, R33, 0x1f, RZ ;  /* 0x0000001f21027819 */ /* 0x000fc800000006ff */
[----:B------:R-:W1:Y:S02]  /*4d50*/  SYNCS.PHASECHK.TRANS64.TRYWAIT P0, [UR4+0x80], R2 ;  /* 0x00008002ff0075a7 */ /* 0x000e640008001104 */
[----:B-1----:R-:W-:Y:S05]  /*4d60*/  @!P0 BRA `(.L_x_88) ;  /* 0x0000004c00488947 */ /* 0x002fea0003800000 */
.L_x_182:
[----:B------:R-:W3:Y:S02]  /*4d70*/  SYNCS.PHASECHK.TRANS64.TRYWAIT P0, [UR4+0x88], R2 ;  /* 0x00008802ff0075a7 */ /* 0x000ee40008001104 */
[----:B---3--:R-:W-:Y:S05]  /*4d80*/  @!P0 BRA `(.L_x_89) ;  /* 0x0000004c00588947 */ /* 0x008fea0003800000 */
.L_x_184:
[----:B------:R-:W3:Y:S02]  /*4d90*/  SYNCS.PHASECHK.TRANS64.TRYWAIT P0, [UR4+0x90], R2 ;  /* 0x00009002ff0075a7 */ /* 0x000ee40008001104 */
[----:B---3--:R-:W-:Y:S05]  /*4da0*/  @!P0 BRA `(.L_x_90) ;  /* 0x0000004c00688947 */ /* 0x008fea0003800000 */
.L_x_186:
[----:B-1----:R-:W-:-:S07]  /*4db0*/  MOV R0, UR4 ;  /* 0x0000000400007c02 */ /* 0x002fce0008000f00 */
.L_x_91:
[----:B-1----:R-:W-:-:S04]  /*4dc0*/  SHF.L.U32 R2, R33, 0x1f, RZ ;  /* 0x0000001f21027819 */ /* 0x002fc800000006ff */
[----:B------:R1:W3:Y:S03]  /*4dd0*/  SYNCS.PHASECHK.TRANS64.TRYWAIT P0, [R0+URZ+0x98], R2 ;  /* 0x00009802000075a7 */ /* 0x0002e600080011ff */
[----:B---3--:R-:W-:Y:S05]  /*4de0*/  @!P0 NANOSLEEP.SYNCS 0x989680 ;  /* 0x009896800000895d */ /* 0x008fea0003900000 */
[----:B------:R-:W3:Y:S02]  /*4df0*/  @!P0 SYNCS.PHASECHK.TRANS64 P0, [R0+URZ+0x98], R2 ;  /* 0x00009802000085a7 */ /* 0x000ee400080010ff */
[----:B--23--:R-:W-:Y:S05]  /*4e00*/  @P0 EXIT ;  /* 0x000000000000094d */ /* 0x00cfea0003800000 */
[----:B------:R-:W-:Y:S05]  /*4e10*/  BRA `(.L_x_91) ;  /* 0xfffffffc00e87947 */ /* 0x000fea000383ffff */
.L_x_76:
[----:B------:R-:W-:-:S06]  /*4e20*/  UISETP.GE.AND UP0, UPT, UR5, 0x4, UPT ;  /* 0x000000040500788c */ /* 0x000fcc000bf06270 */
[----:B------:R-:W-:-:S13]  /*4e30*/  PLOP3.LUT P0, PT, PT, PT, UP0, 0x80, 0x8 ;  /* 0x000000000008781c */ /* 0x000fda0003f0f008 */
[----:B------:R-:W-:Y:S05]  /*4e40*/  @!P0 EXIT ;  /* 0x000000000000894d */ /* 0x000fea0003800000 */
[----:B------:R-:W-:Y:S01]  /*4e50*/  BAR.SYNC.DEFER_BLOCKING 0x6, 0xa0 ;  /* 0x0182800000007b1d */ /* 0x000fe20000010000 */
[C---:B------:R-:W-:Y:S01]  /*4e60*/  IMAD.SHL.U32 R2, R101.reuse, 0x20, RZ ;  /* 0x0000002065027824 */ /* 0x040fe200078e00ff */
[C---:B------:R-:W-:Y:S01]  /*4e70*/  SHF.L.U32 R46, R101.reuse, 0x10, RZ ;  /* 0x00000010652e7819 */ /* 0x040fe200000006ff */
[C---:B------:R-:W-:Y:S01]  /*4e80*/  IMAD.SHL.U32 R100, R101.reuse, 0x4, RZ ;  /* 0x0000000465647824 */ /* 0x040fe200078e00ff */
[C---:B------:R-:W-:Y:S01]  /*4e90*/  LOP3.LUT R102, R101.reuse, 0x60, RZ, 0xc0, !PT ;  /* 0x0000006065667812 */ /* 0x040fe200078ec0ff */
[----:B------:R-:W-:Y:S01]  /*4ea0*/  HFMA2 R97, -RZ, RZ, 0, 5.9604644775390625e-08 ;  /* 0x00000001ff617431 */ /* 0x000fe200000001ff */
[----:B------:R-:W-:Y:S02]  /*4eb0*/  UMOV UR48, 0x400 ;  /* 0x0000040000307882 */ /* 0x000fe40000000000 */
[----:B------:R-:W1:Y:S01]  /*4ec0*/  LDC R91, c[0x0][0x370] ;  /* 0x0000dc00ff5b7b82 */ /* 0x000e620000000800 */
[----:B------:R-:W-:Y:S01]  /*4ed0*/  ULEA UR48, UR37, UR48, 0x18 ;  /* 0x0000003025307291 */ /* 0x000fe2000f8ec0ff */
[----:B------:R-:W-:Y:S01]  /*4ee0*/  LOP3.LUT R3, R2, 0xc0, RZ, 0xc0, !PT ;  /* 0x000000c002037812 */ /* 0x000fe200078ec0ff */
[----:B------:R-:W-:Y:S01]  /*4ef0*/  HFMA2 R95, -RZ, RZ, 0, 0 ;  /* 0x00000000ff5f7431 */ /* 0x000fe200000001ff */
[----:B------:R-:W-:Y:S01]  /*4f00*/  LOP3.LUT R99, R101, 0x2, RZ, 0xc0, !PT ;  /* 0x0000000265637812 */ /* 0x000fe200078ec0ff */
[----:B------:R-:W-:Y:S01]  /*4f10*/  UIADD3 UR4, UPT, UPT, UR48, 0x200, URZ ;  /* 0x0000020030047890 */ /* 0x000fe2000fffe0ff */
[----:B------:R-:W-:Y:S01]  /*4f20*/  LOP3.LUT R100, R3, 0x18, R100, 0xf8, !PT ;  /* 0x0000001803647812 */ /* 0x000fe200078ef864 */
[----:B------:R-:W-:Y:S01]  /*4f30*/  IMAD.MOV.U32 R45, RZ, RZ, RZ ;  /* 0x000000ffff2d7224 */ /* 0x000fe200078e00ff */
[----:B------:R-:W2:Y:S01]  /*4f40*/  LDC R42, c[0x0][0xb0c] ;  /* 0x0002c300ff2a7b82 */ /* 0x000ea20000000800 */
[----:B------:R-:W-:Y:S01]  /*4f50*/  LOP3.LUT R46, R46, 0x600000, RZ, 0xc0, !PT ;  /* 0x006000002e2e7812 */ /* 0x000fe200078ec0ff */
[----:B------:R-:W-:Y:S01]  /*4f60*/  IMAD.MOV.U32 R105, RZ, RZ, RZ ;  /* 0x000000ffff697224 */ /* 0x000fe200078e00ff */
[----:B------:R-:W-:Y:S01]  /*4f70*/  LOP3.LUT R100, R100, 0xf20, R2, 0xf8, !PT ;  /* 0x00000f2064647812 */ /* 0x000fe200078ef802 */
[----:B------:R-:W-:Y:S01]  /*4f80*/  IMAD.U32 R93, RZ, RZ, UR4 ;  /* 0x00000004ff5d7e24 */ /* 0x000fe2000f8e00ff */
[----:B------:R-:W-:Y:S01]  /*4f90*/  LOP3.LUT R101, R101, 0x4, RZ, 0xc0, !PT ;  /* 0x0000000465657812 */ /* 0x000fe200078ec0ff */
[----:B------:R-:W3:Y:S01]  /*4fa0*/  LDCU.64 UR52, c[0x0][0x348] ;  /* 0x00006900ff3477ac */ /* 0x000ee20008000a00 */
[----:B------:R-:W-:Y:S01]  /*4fb0*/  MOV R96, RZ ;  /* 0x000000ff00607202 */ /* 0x000fe20000000f00 */
[----:B------:R-:W4:Y:S01]  /*4fc0*/  LDC R89, c[0x0][0xb20] ;  /* 0x0002c800ff597b82 */ /* 0x000f220000000800 */
[----:B------:R-:W3:Y:S01]  /*4fd0*/  LDS R0, [UR48+0x160] ;  /* 0x00016030ff007984 */ /* 0x000ee20008000800 */
[----:B------:R-:W-:Y:S01]  /*4fe0*/  IMAD R100, R100, 0x2, R93 ;  /* 0x0000000264647824 */ /* 0x000fe200078e025d */
[----:B------:R-:W1:Y:S03]  /*4ff0*/  LDCU.64 UR38, c[0x0][0x888] ;  /* 0x00011100ff2677ac */ /* 0x000e660008000a00 */
[--C-:B------:R-:W-:Y:S01]  /*5000*/  IMAD R99, R99, -0x10, R100.reuse ;  /* 0xfffffff063637824 */ /* 0x100fe200078e0264 */
[----:B------:R-:W1:Y:S01]  /*5010*/  LDCU.64 UR44, c[0x0][0x890] ;  /* 0x00011200ff2c77ac */ /* 0x000e620008000a00 */
[----:B------:R-:W1:Y:S01]  /*5020*/  LDC R41, c[0x0][0xb30] ;  /* 0x0002cc00ff297b82 */ /* 0x000e620000000800 */
[----:B------:R-:W-:Y:S01]  /*5030*/  IMAD R98, R101, -0x10, R100 ;  /* 0xfffffff065627824 */ /* 0x000fe200078e0264 */
[----:B------:R-:W-:Y:S01]  /*5040*/  UMOV UR49, URZ ;  /* 0x000000ff00317c82 */ /* 0x000fe20008000000 */
[----:B------:R-:W-:-:S05]  /*5050*/  UMOV UR51, URZ ;  /* 0x000000ff00337c82 */ /* 0x000fca0008000000 */
[----:B------:R-:W1:Y:S08]  /*5060*/  LDC.64 R84, c[0x0][0xb10] ;  /* 0x0002c400ff547b82 */ /* 0x000e700000000a00 */
[----:B------:R-:W1:Y:S08]  /*5070*/  LDC.64 R38, c[0x0][0xb18] ;  /* 0x0002c600ff267b82 */ /* 0x000e700000000a00 */
[----:B------:R-:W1:Y:S08]  /*5080*/  LDC.64 R36, c[0x0][0xb28] ;  /* 0x0002ca00ff247b82 */ /* 0x000e700000000a00 */
[----:B------:R-:W1:Y:S01]  /*5090*/  LDC.64 R82, c[0x0][0x8b0] ;  /* 0x00022c00ff527b82 */ /* 0x000e620000000a00 */
[----:B---3--:R-:W-:-:S07]  /*50a0*/  IMAD.IADD R46, R0, 0x1, R46 ;  /* 0x00000001002e7824 */ /* 0x008fce00078e022e */
[----:B------:R-:W3:Y:S08]  /*50b0*/  LDC.64 R80, c[0x0][0x8a8] ;  /* 0x00022a00ff507b82 */ /* 0x000ef00000000a00 */
[----:B--2-4-:R-:W1:Y:S02]  /*50c0*/  LDC R90, c[0x0][0x374] ;  /* 0x0000dd00ff5a7b82 */ /* 0x014e640000000800 */
.L_x_135:
[----:B------:R-:W-:Y:S02]  /*50d0*/  LEA R0, R105, UR48, 0x3 ;  /* 0x0000003069007c11 */ /* 0x000fe4000f8e18ff */
[----:B------:R-:W-:Y:S02]  /*50e0*/  SHF.L.U32 R2, R95, 0x1f, RZ ;  /* 0x0000001f5f027819 */ /* 0x000fe400000006ff */
[----:B-1----:R-:W-:Y:S02]  /*50f0*/  LEA R16, R105, UR48, 0x4 ;  /* 0x0000003069107c11 */ /* 0x002fe4000f8e20ff */
[----:B------:R-:W2:Y:S02]  /*5100*/  SYNCS.PHASECHK.TRANS64.TRYWAIT P0, [R0+URZ+0xb0], R2 ;  /* 0x0000b002000075a7 */ /* 0x000ea400080011ff */
[----:B--23--:R-:W-:Y:S05]  /*5110*/  @!P0 BRA `(.L_x_92) ;  /* 0x0000004800a48947 */ /* 0x00cfea0003800000 */
.L_x_187:
[----:B------:R-:W4:Y:S01]  /*5120*/  LDC.64 R10, c[0x0][0xb10] ;  /* 0x0002c400ff0a7b82 */ /* 0x000f220000000a00 */
[----:B------:R-:W3:Y:S01]  /*5130*/  LDS.128 R16, [R16+0x140] ;  /* 0x0001400010107984 */ /* 0x000ee20000000c00 */
[----:B-1----:R-:W-:Y:S01]  /*5140*/  ISETP.NE.AND P1, PT, R41, 0x1, PT ;  /* 0x000000012900780c */ /* 0x002fe20003f25270 */
[----:B--2---:R-:W-:Y:S01]  /*5150*/  VIADD R0, R0, 0xc0 ;  /* 0x000000c000007836 */ /* 0x004fe20000000000 */
[----:B------:R-:W-:Y:S04]  /*5160*/  ISETP.GE.AND P0, PT, R40, 0x1, PT ;  /* 0x000000012800780c */ /* 0x000fe80003f06270 */
[----:B------:R-:W1:Y:S01]  /*5170*/  LDC.64 R8, c[0x0][0xb18] ;  /* 0x0002c600ff087b82 */ /* 0x000e620000000a00 */
[----:B------:R-:W-:Y:S01]  /*5180*/  PRMT R0, RZ, 0x654, R0 ;  /* 0x00000654ff007816 */ /* 0x000fe20000000000 */
[----:B------:R-:W-:Y:S01]  /*5190*/  @!PT LDS RZ, [RZ] ;  /* 0x00000000fffff984 */ /* 0x000fe20000000800 */
[----:B------:R-:W-:Y:S01]  /*51a0*/  @!PT LDS RZ, [RZ] ;  /* 0x00000000fffff984 */ /* 0x000fe20000000800 */
[----:B------:R-:W-:Y:S01]  /*51b0*/  @!PT LDS RZ, [RZ] ;  /* 0x00000000fffff984 */ /* 0x000fe20000000800 */
[----:B------:R-:W-:Y:S01]  /*51c0*/  @!PT LDS RZ, [RZ] ;  /* 0x00000000fffff984 */ /* 0x000fe20000000800 */
[----:B------:R2:W-:Y:S06]  /*51d0*/  MEMBAR.ALL.CTA ;  /* 0x0000000000007992 */ /* 0x0005ec0000008000 */
[----:B--2---:R-:W2:Y:S01]  /*51e0*/  FENCE.VIEW.ASYNC.S ;  /* 0x00000000000073c6 */ /* 0x004ea20000000000 */
[----:B------:R-:W1:Y:S08]  /*51f0*/  @!P1 LDC R12, c[0x0][0xb20] ;  /* 0x0002c800ff0c9b82 */ /* 0x000e700000000800 */
[----:B------:R-:W1:Y:S01]  /*5200*/  @!P1 LDC R7, c[0x0][0xb0c] ;  /* 0x0002c300ff079b82 */ /* 0x000e620000000800 */
[----:B--2---:R2:W-:Y:S01]  /*5210*/  SYNCS.ARRIVE.TRANS64.RED.A1T0 RZ, [R0+URZ], RZ ;  /* 0x000000ff00ff79a7 */ /* 0x0045e200081004ff */
[----:B---3--:R-:W-:Y:S04]  /*5220*/  LOP3.LUT P4, RZ, R18, 0x1, RZ, 0xc0, !PT ;  /* 0x0000000112ff7812 */ /* 0x008fe8000788c0ff */
[----:B------:R-:W-:Y:S09]  /*5230*/  P2R R103, PR, RZ, 0x10 ;  /* 0x00000010ff677803 */ /* 0x000ff20000000000 */
[----:B------:R-:W-:Y:S02]  /*5240*/  @P4 MOV R44, R16 ;  /* 0x00000010002c4202 */ /* 0x000fe40000000f00 */
[----:B------:R-:W-:Y:S01]  /*5250*/  @P4 LOP3.LUT R43, R17, 0xffff, RZ, 0xc0, !PT ;  /* 0x0000ffff112b4812 */ /* 0x000fe200078ec0ff */
[----:B--2-4-:R-:W-:Y:S06]  /*5260*/  @!P0 BRA `(.L_x_93) ;  /* 0x0000000000a48947 */ /* 0x014fec0003800000 */
[----:B------:R-:W-:Y:S01]  /*5270*/  IMAD.HI.U32 R0, R90, R39, RZ ;  /* 0x000000275a007227 */ /* 0x000fe200078e00ff */
[----:B------:R-:W-:Y:S02]  /*5280*/  ISETP.NE.AND P0, PT, R38, 0x1, PT ;  /* 0x000000012600780c */ /* 0x000fe40003f05270 */
[----:B------:R-:W-:Y:S01]  /*5290*/  ISETP.NE.AND P2, PT, R40, 0x1, PT ;  /* 0x000000012800780c */ /* 0x000fe20003f45270 */
[----:B------:R-:W-:Y:S01]  /*52a0*/  IMAD.HI.U32 R4, R91, R84, RZ ;  /* 0x000000545b047227 */ /* 0x000fe200078e00ff */
[----:B------:R-:W-:Y:S02]  /*52b0*/  SHF.R.U32.HI R0, RZ, R89, R0 ;  /* 0x00000059ff007219 */ /* 0x000fe40000011600 */
[----:B------:R-:W-:Y:S01]  /*52c0*/  ISETP.NE.AND P3, PT, R42, 0x1, PT ;  /* 0x000000012a00780c */ /* 0x000fe20003f65270 */
[----:B------:R-:W-:Y:S01]  /*52d0*/  IMAD.HI.U32 R6, R43, R39, RZ ;  /* 0x000000272b067227 */ /* 0x000fe200078e00ff */
[-C--:B------:R-:W-:Y:S02]  /*52e0*/  SHF.R.U32.HI R4, RZ, R85.reuse, R4 ;  /* 0x00000055ff047219 */ /* 0x080fe40000011604 */
[----:B------:R-:W-:Y:S01]  /*52f0*/  SEL R0, R90, R0, !P0 ;  /* 0x000000005a007207 */ /* 0x000fe20004000000 */
[----:B------:R-:W-:Y:S01]  /*5300*/  IMAD.HI.U32 R5, R44, R84, RZ ;  /* 0x000000542c057227 */ /* 0x000fe200078e00ff */
[----:B------:R-:W-:Y:S03]  /*5310*/  SEL R4, R91, R4, !P3 ;  /* 0x000000045b047207 */ /* 0x000fe60005800000 */
[-C--:B------:R-:W-:Y:S01]  /*5320*/  IMAD.HI.U32 R3, R0, R36.reuse, RZ ;  /* 0x0000002400037227 */ /* 0x080fe200078e00ff */
[----:B------:R-:W-:Y:S03]  /*5330*/  SHF.R.U32.HI R5, RZ, R85, R5 ;  /* 0x00000055ff057219 */ /* 0x000fe60000011605 */
[----:B------:R-:W-:Y:S01]  /*5340*/  IMAD.HI.U32 R2, R4, R36, RZ ;  /* 0x0000002404027227 */ /* 0x000fe200078e00ff */
[----:B------:R-:W-:Y:S02]  /*5350*/  @P2 SHF.R.U32.HI R0, RZ, R37, R3 ;  /* 0x00000025ff002219 */ /* 0x000fe40000011603 */
[----:B------:R-:W-:Y:S02]  /*5360*/  SHF.R.U32.HI R3, RZ, R89, R6 ;  /* 0x00000059ff037219 */ /* 0x000fe40000011606 */
[----:B------:R-:W-:Y:S01]  /*5370*/  @P2 SHF.R.U32.HI R4, RZ, R37, R2 ;  /* 0x00000025ff042219 */ /* 0x000fe20000011602 */
[----:B------:R-:W-:Y:S01]  /*5380*/  IMAD R0, R40, R0, RZ ;  /* 0x0000000028007224 */ /* 0x000fe200078e02ff */
[----:B------:R-:W-:Y:S02]  /*5390*/  SEL R3, R43, R3, !P0 ;  /* 0x000000032b037207 */ /* 0x000fe40004000000 */
[----:B------:R-:W-:Y:S01]  /*53a0*/  SEL R2, R44, R5, !P3 ;  /* 0x000000052c027207 */ /* 0x000fe20005800000 */
[----:B------:R-:W-:Y:S01]  /*53b0*/  IMAD R5, R40, R4, RZ ;  /* 0x0000000428057224 */ /* 0x000fe200078e02ff */
[C---:B------:R-:W-:Y:S01]  /*53c0*/  ISETP.GE.AND P0, PT, R3.reuse, R0, PT ;  /* 0x000000000300720c */ /* 0x040fe20003f06270 */
[C---:B------:R-:W-:Y:S03]  /*53d0*/  IMAD.HI.U32 R0, R3.reuse, R36, RZ ;  /* 0x0000002403007227 */ /* 0x040fe600078e00ff */
[C---:B------:R-:W-:Y:S02]  /*53e0*/  ISETP.GE.OR P0, PT, R2.reuse, R5, P0 ;  /* 0x000000050200720c */ /* 0x040fe40000706670 */
[----:B------:R-:W-:Y:S04]  /*53f0*/  SHF.R.U32.HI R0, RZ, R37, R0 ;  /* 0x00000025ff007219 */ /* 0x000fe80000011600 */
[C---:B------:R-:W-:Y:S05]  /*5400*/  SEL R6, R3.reuse, R0, !P2 ;  /* 0x0000000003067207 */ /* 0x040fea0005000000 */
        /* <DEDUP_REMOVED lines=14> */
[----:B------:R-:W-:Y:S07]  /*54f0*/  IMAD R43, R3, R38, R43 ;  /* 0x00000026032b7224 */ /* 0x000fee00078e022b */
.L_x_93:
[----:B-1----:R-:W-:Y:S01]  /*5500*/  @!P1 ISETP.NE.AND P0, PT, R8, 0x1, PT ;  /* 0x000000010800980c */ /* 0x002fe20003f05270 */
[----:B------:R-:W-:Y:S01]  /*5510*/  @!P1 IMAD.HI.U32 R2, R43, R9, RZ ;  /* 0x000000092b029227 */ /* 0x000fe200078e00ff */
[----:B------:R-:W-:Y:S01]  /*5520*/  R2UR UR42, R21 ;  /* 0x00000000152a72ca */ /* 0x000fe200000e0000 */
[----:B------:R-:W-:Y:S01]  /*5530*/  BSSY.RECONVERGENT B6, `(.L_x_94) ;  /* 0x0000031000067945 */ /* 0x000fe20003800200 */
[----:B------:R-:W-:Y:S01]  /*5540*/  R2UR UR41, R20 ;  /* 0x00000000142972ca */ /* 0x000fe200000e0000 */
[C---:B------:R-:W-:Y:S01]  /*5550*/  @!P1 IMAD.HI.U32 R0, R44.reuse, R10, RZ ;  /* 0x0000000a2c009227 */ /* 0x040fe200078e00ff */
[----:B------:R-:W-:Y:S02]  /*5560*/  @!P1 SHF.R.U32.HI R2, RZ, R12, R2 ;  /* 0x0000000cff029219 */ /* 0x000fe40000011602 */
[----:B------:R-:W-:Y:S01]  /*5570*/  @!P1 ISETP.NE.AND P2, PT, R7, 0x1, PT ;  /* 0x000000010700980c */ /* 0x000fe20003f45270 */
[----:B------:R-:W-:Y:S01]  /*5580*/  VIADD R105, R105, 0x1 ;  /* 0x0000000169697836 */ /* 0x000fe20000000000 */
[----:B------:R-:W-:Y:S02]  /*5590*/  @!P1 SEL R2, R43, R2, !P0 ;  /* 0x000000022b029207 */ /* 0x000fe40004000000 */
[----:B------:R-:W-:Y:S02]  /*55a0*/  @!P1 SHF.R.U32.HI R0, RZ, R11, R0 ;  /* 0x0000000bff009219 */ /* 0x000fe40000011600 */
[----:B------:R-:W-:Y:S01]  /*55b0*/  LOP3.LUT P0, RZ, R93, 0x1b0, RZ, 0xc0, !PT ;  /* 0x000001b05dff7812 */ /* 0x000fe2000780c0ff */
[----:B------:R-:W-:Y:S01]  /*55c0*/  USHF.L.U32 UR42, UR42, 0x7, URZ ;  /* 0x000000072a2a7899 */ /* 0x000fe200080006ff */
[----:B------:R-:W-:Y:S01]  /*55d0*/  @!P1 SEL R3, R44, R0, !P2 ;  /* 0x000000002c039207 */ /* 0x000fe20005000000 */
[----:B------:R-:W-:Y:S01]  /*55e0*/  USHF.L.U32 UR41, UR41, 0x7, URZ ;  /* 0x0000000729297899 */ /* 0x000fe200080006ff */
[----:B------:R-:W-:Y:S03]  /*55f0*/  @P4 SHF.R.U32.HI R94, RZ, 0x10, R17 ;  /* 0x00000010ff5e4819 */ /* 0x000fe60000011611 */
[----:B------:R-:W-:Y:S02]  /*5600*/  @!P1 IMAD.IADD R0, R2, 0x1, -R3 ;  /* 0x0000000102009824 */ /* 0x000fe400078e0a03 */
[----:B------:R-:W-:Y:S02]  /*5610*/  @!P1 IMAD.IADD R2, R3, 0x1, -R2 ;  /* 0x0000000103029824 */ /* 0x000fe400078e0a02 */
[----:B------:R-:W-:Y:S02]  /*5620*/  @!P1 IMAD R44, R0, R7, R44 ;  /* 0x00000007002c9224 */ /* 0x000fe400078e022c */
[----:B------:R-:W-:Y:S01]  /*5630*/  @!P1 IMAD R43, R2, R8, R43 ;  /* 0x00000008022b9224 */ /* 0x000fe200078e022b */
[----:B------:R-:W-:Y:S06]  /*5640*/  @!P0 BRA `(.L_x_95) ;  /* 0x00000000007c8947 */ /* 0x000fec0003800000 */
[----:B------:R-:W1:Y:S01]  /*5650*/  LDCU.64 UR8, c[0x4][0x80] ;  /* 0x01001000ff0877ac */ /* 0x000e620008000a00 */
[----:B------:R-:W-:Y:S01]  /*5660*/  MOV R2, 0x0 ;  /* 0x0000000000027802 */ /* 0x000fe20000000f00 */
[----:B------:R-:W-:Y:S02]  /*5670*/  HFMA2 R12, -RZ, RZ, 0, 5.9604644775390625e-08 ;  /* 0x00000001ff0c7431 */ /* 0x000fe400000001ff */
[----:B------:R-:W-:Y:S01]  /*5680*/  IMAD.MOV.U32 R8, RZ, RZ, 0x70 ;  /* 0x00000070ff087424 */ /* 0x000fe200078e00ff */
[----:B------:R2:W3:Y:S01]  /*5690*/  LDC.64 R14, c[0x4][R2] ;  /* 0x01000000020e7b82 */ /* 0x0004e20000000a00 */
[----:B------:R-:W4:Y:S01]  /*56a0*/  LDCU.64 UR6, c[0x4][0x88] ;  /* 0x01001100ff0677ac */ /* 0x000f220008000a00 */
[----:B------:R-:W-:Y:S01]  /*56b0*/  IMAD.MOV.U32 R13, RZ, RZ, RZ ;  /* 0x000000ffff0d7224 */ /* 0x000fe200078e00ff */
[----:B------:R-:W2:Y:S01]  /*56c0*/  LDCU.64 UR4, c[0x4][0x8] ;  /* 0x01000100ff0477ac */ /* 0x000ea20008000a00 */
[----:B-1----:R-:W-:Y:S01]  /*56d0*/  MOV R5, UR9 ;  /* 0x0000000900057c02 */ /* 0x002fe20008000f00 */
[----:B------:R-:W-:Y:S01]  /*56e0*/  IMAD.U32 R4, RZ, RZ, UR8 ;  /* 0x00000008ff047e24 */ /* 0x000fe2000f8e00ff */
[----:B----4-:R-:W-:Y:S01]  /*56f0*/  MOV R7, UR7 ;  /* 0x0000000700077c02 */ /* 0x010fe20008000f00 */
[----:B------:R-:W-:Y:S01]  /*5700*/  IMAD.U32 R6, RZ, RZ, UR6 ;  /* 0x00000006ff067e24 */ /* 0x000fe2000f8e00ff */
[----:B--2---:R-:W-:Y:S01]  /*5710*/  MOV R11, UR5 ;  /* 0x00000005000b7c02 */ /* 0x004fe20008000f00 */
[----:B------:R-:W-:Y:S02]  /*5720*/  IMAD.U32 R10, RZ, RZ, UR4 ;  /* 0x00000004ff0a7e24 */ /* 0x000fe4000f8e00ff */
[----:B------:R-:W-:Y:S07]  /*5730*/  LEPC R20, `(.L_x_96) ;  /* 0x000000001014794e */ /* 0x000fee0000000000 */
[----:B---3-5:R-:W-:Y:S05]  /*5740*/  CALL.ABS.NOINC R14 ;  /* 0x000000000e007343 */ /* 0x028fea0003c00000 */
.L_x_96:
[----:B------:R-:W1:Y:S01]  /*5750*/  LDCU.64 UR8, c[0x4][0x80] ;  /* 0x01001000ff0877ac */ /* 0x000e620008000a00 */
[----:B------:R-:W2:Y:S01]  /*5760*/  LDC.64 R2, c[0x4][R2] ;  /* 0x0100000002027b82 */ /* 0x000ea20000000a00 */
[----:B------:R-:W-:Y:S02]  /*5770*/  HFMA2 R12, -RZ, RZ, 0, 5.9604644775390625e-08 ;  /* 0x00000001ff0c7431 */ /* 0x000fe400000001ff */
[----:B------:R-:W-:Y:S02]  /*5780*/  IMAD.MOV.U32 R8, RZ, RZ, 0x70 ;  /* 0x00000070ff087424 */ /* 0x000fe400078e00ff */
[----:B------:R-:W-:Y:S01]  /*5790*/  IMAD.MOV.U32 R13, RZ, RZ, RZ ;  /* 0x000000ffff0d7224 */ /* 0x000fe200078e00ff */
[----:B------:R-:W3:Y:S01]  /*57a0*/  LDCU.64 UR6, c[0x4][0x88] ;  /* 0x01001100ff0677ac */ /* 0x000ee20008000a00 */
[----:B------:R-:W4:Y:S01]  /*57b0*/  LDCU.64 UR4, c[0x4][0x8] ;  /* 0x01000100ff0477ac */ /* 0x000f220008000a00 */
[----:B-1----:R-:W-:Y:S02]  /*57c0*/  MOV R4, UR8 ;  /* 0x0000000800047c02 */ /* 0x002fe40008000f00 */
[----:B------:R-:W-:Y:S02]  /*57d0*/  MOV R5, UR9 ;  /* 0x0000000900057c02 */ /* 0x000fe40008000f00 */
[----:B---3--:R-:W-:Y:S01]  /*57e0*/  MOV R7, UR7 ;  /* 0x0000000700077c02 */ /* 0x008fe20008000f00 */
[----:B------:R-:W-:Y:S01]  /*57f0*/  IMAD.U32 R6, RZ, RZ, UR6 ;  /* 0x00000006ff067e24 */ /* 0x000fe2000f8e00ff */
[----:B----4-:R-:W-:Y:S01]  /*5800*/  MOV R11, UR5 ;  /* 0x00000005000b7c02 */ /* 0x010fe20008000f00 */
[----:B------:R-:W-:Y:S02]  /*5810*/  IMAD.U32 R10, RZ, RZ, UR4 ;  /* 0x00000004ff0a7e24 */ /* 0x000fe4000f8e00ff */
[----:B------:R-:W-:Y:S07]  /*5820*/  LEPC R20, `(.L_x_95) ;  /* 0x000000001014794e */ /* 0x000fee0000000000 */
[----:B--2---:R-:W-:Y:S05]  /*5830*/  CALL.ABS.NOINC R2 ;  /* 0x0000000002007343 */ /* 0x004fea0003c00000 */
.L_x_95:
[----:B------:R-:W-:Y:S05]  /*5840*/  BSYNC.RECONVERGENT B6 ;  /* 0x0000000000067941 */ /* 0x000fea0003800200 */
.L_x_94:
[----:B------:R-:W-:Y:S01]  /*5850*/  ISETP.NE.U32.AND P4, PT, R82, RZ, PT ;  /* 0x000000ff5200720c */ /* 0x000fe20003f85070 */
[----:B------:R-:W-:Y:S01]  /*5860*/  UISETP.NE.AND UP2, UPT, UR50, URZ, UPT ;  /* 0x000000ff3200728c */ /* 0x000fe2000bf45270 */
[----:B------:R-:W-:Y:S01]  /*5870*/  ISETP.NE.U32.AND P2, PT, RZ, UR38, PT ;  /* 0x00000026ff007c0c */ /* 0x000fe2000bf45070 */
[----:B------:R-:W-:Y:S01]  /*5880*/  UISETP.NE.U32.AND UP1, UPT, UR44, URZ, UPT ;  /* 0x000000ff2c00728c */ /* 0x000fe2000bf25070 */
[----:B------:R-:W-:Y:S01]  /*5890*/  ISETP.NE.AND.EX P4, PT, R83, RZ, PT, P4 ;  /* 0x000000ff5300720c */ /* 0x000fe20003f85340 */
[----:B------:R-:W-:Y:S01]  /*58a0*/  UPLOP3.LUT UP0, UPT, UPT, UPT, UPT, 0x40, 0x4 ;  /* 0x000000000004789c */ /* 0x000fe20003f0e870 */
[----:B------:R-:W-:Y:S01]  /*58b0*/  ISETP.NE.AND.EX P2, PT, RZ, UR39, PT, P2 ;  /* 0x00000027ff007c0c */ /* 0x000fe2000bf45320 */
[----:B------:R-:W-:Y:S01]  /*58c0*/  UISETP.NE.AND.EX UP1, UPT, UR45, URZ, UPT, UP1 ;  /* 0x000000ff2d00728c */ /* 0x000fe2000bf25310 */
[----:B------:R-:W-:Y:S04]  /*58d0*/  PLOP3.LUT P1, PT, PT, PT, UP2, 0x80, 0x8 ;  /* 0x000000000008781c */ /* 0x000fe80003f2f028 */
[----:B------:R-:W-:Y:S06]  /*58e0*/  @UP2 UPLOP3.LUT UP0, UPT, UPT, UPT, UP1, 0x80, 0x8 ;  /* 0x000000000008289c */ /* 0x000fec0003f0f010 */
[----:B------:R-:W-:Y:S01]  /*58f0*/  PLOP3.LUT P0, PT, PT, PT, UP0, 0x80, 0x8 ;  /* 0x000000000008781c */ /* 0x000fe20003f0f008 */
[----:B------:R-:W-:Y:S01]  /*5900*/  @!UPT UIADD3 URZ, UPT, UPT, URZ, URZ, URZ ;  /* 0x000000fffffff290 */ /* 0x000fe2000fffe0ff */
[----:B------:R-:W-:Y:S11]  /*5910*/  BRA.U !UP1, `(.L_x_97) ;  /* 0x0000000109387547 */ /* 0x000ff6000b800000 */
[----:B------:R-:W-:Y:S01]  /*5920*/  UISETP.NE.U32.AND UP0, UPT, UR38, URZ, UPT ;  /* 0x000000ff2600728c */ /* 0x000fe2000bf05070 */
[----:B------:R-:W-:Y:S02]  /*5930*/  HFMA2 R0, -RZ, RZ, 0, 5.9604644775390625e-08 ;  /* 0x00000001ff007431 */ /* 0x000fe400000001ff */
[----:B------:R-:W-:Y:S01]  /*5940*/  IMAD.MOV.U32 R88, RZ, RZ, 0x1 ;  /* 0x00000001ff587424 */ /* 0x000fe200078e00ff */
[----:B------:R-:W-:Y:S06]  /*5950*/  UISETP.NE.AND.EX UP0, UPT, UR39, URZ, UPT, UP0 ;  /* 0x000000ff2700728c */ /* 0x000fec000bf05300 */
[----:B------:R-:W-:Y:S05]  /*5960*/  PLOP3.LUT P3, PT, PT, PT, UP0, 0x80, 0x8 ;  /* 0x000000000008781c */ /* 0x000fea0003f6f008 */
[----:B------:R-:W1:Y:S01]  /*5970*/  @UP0 LDCU.64 UR6, c[0x0][0x888] ;  /* 0x00011100ff0607ac */ /* 0x000e620008000a00 */
[----:B------:R-:W-:Y:S07]  /*5980*/  @UP0 UIMAD UR4, UR36, UR44, URZ ;  /* 0x0000002c240402a4 */ /* 0x000fee000f8e02ff */
[----:B------:R-:W-:Y:S01]  /*5990*/  @!P3 PRMT R88, R0, 0x7610, R88 ;  /* 0x000076100058b816 */ /* 0x000fe20000000058 */
[----:B-1----:R-:W-:Y:S03]  /*59a0*/  @UP0 UIMAD.WIDE UR6, UR4, 0x4, UR6 ;  /* 0x00000004040608a5 */ /* 0x002fe6000f8e0206 */
[----:B------:R-:W1:Y:S03]  /*59b0*/  @!UP0 LDCU UR4, c[0x0][0x880] ;  /* 0x00011000ff0487ac */ /* 0x000e660008000800 */
[----:B------:R-:W-:Y:S01]  /*59c0*/  IMAD.U32 R2, RZ, RZ, UR6 ;  /* 0x00000006ff027e24 */ /* 0x000fe2000f8e00ff */
[----:B------:R-:W-:Y:S05]  /*59d0*/  MOV R3, UR7 ;  /* 0x0000000700037c02 */ /* 0x000fea0008000f00 */
[----:B-----5:R2:W5:Y:S02]  /*59e0*/  @P3 LDG.E R49, desc[UR46][R2.64] ;  /* 0x0000002e02313981 */ /* 0x020564000c1e1900 */
[----:B-12---:R-:W-:Y:S02]  /*59f0*/  @!P3 IMAD.U32 R49, RZ, RZ, UR4 ;  /* 0x00000004ff31be24 */ /* 0x006fe4000f8e00ff */
.L_x_97:
[----:B------:R-:W-:Y:S05]  /*5a00*/  @!P4 BRA `(.L_x_98) ;  /* 0x000000000020c947 */ /* 0x000fea0003800000 */
[----:B------:R-:W-:Y:S04]  /*5a10*/  ISETP.NE.U32.AND P3, PT, R80, RZ, PT ;  /* 0x000000ff5000720c */ /* 0x000fe80003f65070 */
[----:B------:R-:W-:Y:S11]  /*5a20*/  ISETP.NE.AND.EX P3, PT, R81, RZ, PT, P3 ;  /* 0x000000ff5100720c */ /* 0x000ff60003f65330 */
[----:B------:R-:W-:Y:S02]  /*5a30*/  @!UPT UIADD3 URZ, UPT, UPT, URZ, URZ, URZ ;  /* 0x000000fffffff290 */ /* 0x000fe4000fffe0ff */
[----:B------:R-:W1:Y:S01]  /*5a40*/  @P3 LDC.64 R2, c[0x0][0x8a8] ;  /* 0x00022a00ff023b82 */ /* 0x000e620000000a00 */
[----:B------:R-:W-:Y:S04]  /*5a50*/  @P3 IMAD R0, R82, UR36, RZ ;  /* 0x0000002452003c24 */ /* 0x000fe8000f8e02ff */
[----:B-1----:R-:W-:Y:S05]  /*5a60*/  @P3 IMAD.WIDE R2, R0, 0x4, R2 ;  /* 0x0000000400023825 */ /* 0x002fea00078e0202 */
[----:B-----5:R1:W5:Y:S02]  /*5a70*/  @P3 LDG.E R47, desc[UR46][R2.64] ;  /* 0x0000002e022f3981 */ /* 0x020364000c1e1900 */
[----:B-1----:R-:W2:Y:S02]  /*5a80*/  @!P3 LDC R47, c[0x0][0x8a0] ;  /* 0x00022800ff2fbb82 */ /* 0x002ea40000000800 */
.L_x_98:
[----:B-----5:R-:W-:Y:S01]  /*5a90*/  FSETP.NEU.AND P3, PT, R49, RZ, PT ;  /* 0x000000ff3100720b */ /* 0x020fe20003f6d000 */
[----:B------:R-:W-:Y:S01]  /*5aa0*/  BSSY B1, `(.L_x_99) ;  /* 0x0000039000017945 */ /* 0x000fe20003800000 */
[----:B------:R-:W-:Y:S01]  /*5ab0*/  SEL R3, RZ, 0xffffffff, P2 ;  /* 0xffffffffff037807 */ /* 0x000fe20001000000 */
[----:B------:R-:W-:Y:S01]  /*5ac0*/  IMAD.MOV.U32 R66, RZ, RZ, 0x1 ;  /* 0x00000001ff427424 */ /* 0x000fe200078e00ff */
[----:B------:R-:W-:Y:S01]  /*5ad0*/  @P1 LOP3.LUT P2, RZ, R88, 0xff, RZ, 0xc0, !PT ;  /* 0x000000ff58ff1812 */ /* 0x000fe2000784c0ff */
[----:B------:R-:W-:Y:S01]  /*5ae0*/  IMAD R48, R45, 0x80, R46 ;  /* 0x000000802d307824 */ /* 0x000fe200078e022e */
[----:B------:R-:W-:Y:S01]  /*5af0*/  @P1 SEL R0, RZ, 0xffffffff, P3 ;  /* 0xffffffffff001807 */ /* 0x000fe20001800000 */
[----:B------:R-:W-:Y:S01]  /*5b00*/  IMAD R106, R101, -0x10, R99 ;  /* 0xfffffff0656a7824 */ /* 0x000fe200078e0263 */
[----:B------:R-:W-:Y:S01]  /*5b10*/  LOP3.LUT R97, R97, 0x1, RZ, 0x3c, !PT ;  /* 0x0000000161617812 */ /* 0x000fe200078e3cff */
[----:B------:R-:W-:Y:S01]  /*5b20*/  IMAD.MOV.U32 R65, RZ, RZ, RZ ;  /* 0x000000ffff417224 */ /* 0x000fe200078e00ff */
[----:B------:R-:W-:Y:S02]  /*5b30*/  @P0 SEL R0, R3, R0, !P2 ;  /* 0x0000000003000207 */ /* 0x000fe40005000000 */
[----:B------:R-:W-:Y:S02]  /*5b40*/  CS2R R78, SRZ ;  /* 0x00000000004e7805 */ /* 0x000fe4000001ff00 */
[----:B------:R-:W-:Y:S02]  /*5b50*/  LEA R64, R45, UR48, 0x3 ;  /* 0x000000302d407c11 */ /* 0x000fe4000f8e18ff */
[----:B------:R-:W-:Y:S02]  /*5b60*/  CS2R R76, SRZ ;  /* 0x00000000004c7805 */ /* 0x000fe4000001ff00 */
[----:B------:R-:W-:Y:S02]  /*5b70*/  @P1 LOP3.LUT R0, R0, 0x1, RZ, 0xc0, !PT ;  /* 0x0000000100001812 */ /* 0x000fe400078ec0ff */
[----:B------:R-:W-:Y:S02]  /*5b80*/  CS2R R70, SRZ ;  /* 0x0000000000467805 */ /* 0x000fe4000001ff00 */
[----:B------:R-:W-:Y:S02]  /*5b90*/  PLOP3.LUT P2, PT, PT, PT, UP1, 0x80, 0x8 ;  /* 0x000000000008781c */ /* 0x000fe40003f4f018 */
[----:B------:R-:W-:Y:S02]  /*5ba0*/  CS2R R68, SRZ ;  /* 0x0000000000447805 */ /* 0x000fe4000001ff00 */
[----:B------:R-:W-:Y:S02]  /*5bb0*/  ISETP.NE.U32.OR P5, PT, R0, 0x1, !P1 ;  /* 0x000000010000780c */ /* 0x000fe40004fa5470 */
[----:B------:R-:W-:Y:S02]  /*5bc0*/  CS2R R62, SRZ ;  /* 0x00000000003e7805 */ /* 0x000fe4000001ff00 */
[----:B------:R-:W-:Y:S02]  /*5bd0*/  LOP3.LUT P4, R104, R88, 0xff, RZ, 0xc0, !PT ;  /* 0x000000ff58687812 */ /* 0x000fe4000788c0ff */
[----:B------:R-:W-:Y:S02]  /*5be0*/  CS2R R60, SRZ ;  /* 0x00000000003c7805 */ /* 0x000fe4000001ff00 */
[----:B------:R-:W-:Y:S02]  /*5bf0*/  SEL R2, RZ, 0xffffffff, P3 ;  /* 0xffffffffff027807 */ /* 0x000fe40001800000 */
[----:B------:R-:W-:Y:S02]  /*5c00*/  CS2R R58, SRZ ;  /* 0x00000000003a7805 */ /* 0x000fe4000001ff00 */
[----:B------:R-:W-:Y:S02]  /*5c10*/  P2R R107, PR, RZ, 0x20 ;  /* 0x00000020ff6b7803 */ /* 0x000fe40000000000 */
[----:B------:R-:W-:Y:S02]  /*5c20*/  CS2R R56, SRZ ;  /* 0x0000000000387805 */ /* 0x000fe4000001ff00 */
[----:B------:R-:W-:Y:S02]  /*5c30*/  @P2 SEL R2, R3, R2, !P4 ;  /* 0x0000000203022207 */ /* 0x000fe40006000000 */
[----:B------:R-:W-:Y:S02]  /*5c40*/  @P5 SHF.L.U32 R0, R97, 0x1f, RZ ;  /* 0x0000001f61005819 */ /* 0x000fe400000006ff */
[----:B------:R-:W-:Y:S02]  /*5c50*/  LOP3.LUT R2, R2, 0x1, RZ, 0xc0, !PT ;  /* 0x0000000102027812 */ /* 0x000fe400078ec0ff */
[----:B------:R1:W3:Y:S02]  /*5c60*/  @P5 SYNCS.PHASECHK.TRANS64.TRYWAIT P1, [UR48+0x60], R0 ;  /* 0x00006000ff0055a7 */ /* 0x0002e40008021130 */
[----:B------:R-:W-:Y:S04]  /*5c70*/  ISETP.NE.U32.AND P2, PT, R2, 0x1, PT ;  /* 0x000000010200780c */ /* 0x000fe80003f45070 */
[----:B------:R-:W-:Y:S02]  /*5c80*/  P2R R67, PR, RZ, 0x4 ;  /* 0x00000004ff437803 */ /* 0x000fe40000000000 */
[----:B-1----:R-:W-:Y:S04]  /*5c90*/  SHF.L.U32 R0, R96, 0x1f, RZ ;  /* 0x0000001f60007819 */ /* 0x002fe800000006ff */
[----:B------:R1:W4:Y:S01]  /*5ca0*/  SYNCS.PHASECHK.TRANS64.TRYWAIT P0, [R64+URZ+0xd0], R0 ;  /* 0x0000d000400075a7 */ /* 0x00032200080011ff */
[----:B---3--:R-:W-:Y:S01]  /*5cb0*/  @P5 SEL R66, RZ, 0x1, !P1 ;  /* 0x00000001ff425807 */ /* 0x008fe20004800000 */
[----:B-1----:R-:W-:Y:S06]  /*5cc0*/  @!P5 BRA `(.L_x_100) ;  /* 0x000000000058d947 */ /* 0x002fec0003800000 */
[----:B------:R-:W-:Y:S01]  /*5cd0*/  IMAD.MOV.U32 R79, RZ, RZ, RZ ;  /* 0x000000ffff4f7224 */ /* 0x000fe200078e00ff */
[----:B------:R-:W-:Y:S01]  /*5ce0*/  ISETP.NE.AND P1, PT, R66, RZ, PT ;  /* 0x000000ff4200720c */ /* 0x000fe20003f25270 */
[----:B------:R-:W-:Y:S01]  /*5cf0*/  BSSY B0, `(.L_x_101) ;  /* 0x000000c000007945 */ /* 0x000fe20003800000 */
[----:B------:R-:W-:Y:S02]  /*5d00*/  CS2R R58, SRZ ;  /* 0x00000000003a7805 */ /* 0x000fe4000001ff00 */
[----:B------:R-:W-:Y:S02]  /*5d10*/  CS2R R56, SRZ ;  /* 0x0000000000387805 */ /* 0x000fe4000001ff00 */
[----:B------:R-:W-:Y:S02]  /*5d20*/  CS2R R62, SRZ ;  /* 0x00000000003e7805 */ /* 0x000fe4000001ff00 */
[----:B------:R-:W-:Y:S02]  /*5d30*/  CS2R R60, SRZ ;  /* 0x00000000003c7805 */ /* 0x000fe4000001ff00 */
[----:B------:R-:W-:Y:S02]  /*5d40*/  CS2R R70, SRZ ;  /* 0x0000000000467805 */ /* 0x000fe4000001ff00 */
[----:B------:R-:W-:Y:S02]  /*5d50*/  CS2R R68, SRZ ;  /* 0x0000000000447805 */ /* 0x000fe4000001ff00 */
[----:B------:R-:W-:Y:S01]  /*5d60*/  CS2R R76, SRZ ;  /* 0x00000000004c7805 */ /* 0x000fe2000001ff00 */
[----:B------:R-:W-:Y:S06]  /*5d70*/  @P1 BRA `(.L_x_102) ;  /* 0x00000000000c1947 */ /* 0x000fec0003800000 */
[----:B------:R-:W-:Y:S04]  /*5d80*/  SHF.L.U32 R3, R97, 0x1f, RZ ;  /* 0x0000001f61037819 */ /* 0x000fe800000006ff */
[----:B------:R-:W1:Y:S02]  /*5d90*/  SYNCS.PHASECHK.TRANS64.TRYWAIT P1, [UR48+0x60], R3 ;  /* 0x00006003ff0075a7 */ /* 0x000e640008021130 */
[----:B-1----:R-:W-:Y:S05]  /*5da0*/  @!P1 BRA `(.L_x_103) ;  /* 0x0000003c00949947 */ /* 0x002fea0003800000 */
.L_x_102:
[----:B------:R-:W-:Y:S05]  /*5db0*/  BSYNC B0 ;  /* 0x0000000000007941 */ /* 0x000fea0003800000 */
.L_x_101:
[----:B------:R-:W-:Y:S01]  /*5dc0*/  ISETP.NE.AND P1, PT, R67, RZ, PT ;  /* 0x000000ff4300720c */ /* 0x000fe20003f25270 */
[----:B------:R-:W-:Y:S11]  /*5dd0*/  HFMA2 R65, -RZ, RZ, 0, 5.9604644775390625e-08 ;  /* 0x00000001ff417431 */ /* 0x000ff600000001ff */
[----:B------:R-:W-:Y:S01]  /*5de0*/  @!UPT UIADD3 URZ, UPT, UPT, URZ, URZ, URZ ;  /* 0x000000fffffff290 */ /* 0x000fe2000fffe0ff */
[----:B------:R3:W1:Y:S04]  /*5df0*/  @P1 LDS.128 R56, [R100] ;  /* 0x0000000064381984 */ /* 0x0006680000000c00 */
[----:B------:R3:W1:Y:S04]  /*5e00*/  @P1 LDS.128 R60, [R99+0x10] ;  /* 0x00001000633c1984 */ /* 0x0006680000000c00 */
[----:B------:R3:W1:Y:S04]  /*5e10*/  @P1 LDS.128 R68, [R98+0x20] ;  /* 0x0000200062441984 */ /* 0x0006680000000c00 */
[----:B------:R3:W1:Y:S02]  /*5e20*/  @P1 LDS.128 R76, [R106+0x30] ;  /* 0x000030006a4c1984 */ /* 0x0006640000000c00 */
.L_x_100:
[----:B------:R-:W-:Y:S05]  /*5e30*/  BSYNC B1 ;  /* 0x0000000000017941 */ /* 0x000fea0003800000 */
.L_x_99:
[----:B-1----:R-:W-:Y:S04]  /*5e40*/  SHF.R.U32.HI R2, RZ, 0x15, R48 ;  /* 0x00000015ff027819 */ /* 0x002fe80000011630 */
[----:B------:R-:W-:Y:S01]  /*5e50*/  LOP3.LUT P1, RZ, R2, 0x3, R92, 0x48, !PT ;  /* 0x0000000302ff7812 */ /* 0x000fe2000782485c */
[----:B------:R-:W-:Y:S01]  /*5e60*/  @!UPT UIADD3 URZ, UPT, UPT, URZ, URZ, URZ ;  /* 0x000000fffffff290 */ /* 0x000fe2000fffe0ff */
[----:B----4-:R-:W-:Y:S11]  /*5e70*/  @P0 BRA `(.L_x_104) ;  /* 0x0000000000080947 */ /* 0x010ff60003800000 */
[----:B------:R-:W1:Y:S02]  /*5e80*/  SYNCS.PHASECHK.TRANS64.TRYWAIT P0, [R64+URZ+0xd0], R0 ;  /* 0x0000d000400075a7 */ /* 0x000e6400080011ff */
[----:B-1----:R-:W-:Y:S05]  /*5e90*/  @!P0 BRA `(.L_x_105) ;  /* 0x0000003c00708947 */ /* 0x002fea0003800000 */
.L_x_104:
[----:B------:R-:W-:Y:S05]  /*5ea0*/  @!P1 BRA `(.L_x_106) ;  /* 0x0000000000409947 */ /* 0x000fea0003800000 */
[----:B------:R-:W4:Y:S01]  /*5eb0*/  LDCU.64 UR8, c[0x4][0x70] ;  /* 0x01000e00ff0877ac */ /* 0x000f220008000a00 */
[----:B------:R-:W-:Y:S01]  /*5ec0*/  MOV R3, 0x0 ;  /* 0x0000000000037802 */ /* 0x000fe20000000f00 */
[----:B------:R-:W-:Y:S02]  /*5ed0*/  HFMA2 R12, -RZ, RZ, 0, 5.9604644775390625e-08 ;  /* 0x00000001ff0c7431 */ /* 0x000fe400000001ff */
[----:B------:R-:W-:Y:S02]  /*5ee0*/  IMAD.MOV.U32 R8, RZ, RZ, 0x192 ;  /* 0x00000192ff087424 */ /* 0x000fe400078e00ff */
[----:B------:R-:W-:Y:S01]  /*5ef0*/  IMAD.MOV.U32 R13, RZ, RZ, RZ ;  /* 0x000000ffff0d7224 */ /* 0x000fe200078e00ff */
[----:B------:R-:W5:Y:S01]  /*5f00*/  LDCU.64 UR6, c[0x4][0x78] ;  /* 0x01000f00ff0677ac */ /* 0x000f620008000a00 */
[----:B------:R-:W1:Y:S01]  /*5f10*/  LDC.64 R2, c[0x4][R3] ;  /* 0x0100000003027b82 */ /* 0x000e620000000a00 */
[----:B------:R-:W2:Y:S01]  /*5f20*/  LDCU.64 UR4, c[0x4][0x10] ;  /* 0x01000200ff0477ac */ /* 0x000ea20008000a00 */
[----:B----4-:R-:W-:Y:S01]  /*5f30*/  MOV R5, UR9 ;  /* 0x0000000900057c02 */ /* 0x010fe20008000f00 */
[----:B------:R-:W-:Y:S01]  /*5f40*/  IMAD.U32 R4, RZ, RZ, UR8 ;  /* 0x00000008ff047e24 */ /* 0x000fe2000f8e00ff */
[----:B-----5:R-:W-:Y:S01]  /*5f50*/  MOV R7, UR7 ;  /* 0x0000000700077c02 */ /* 0x020fe20008000f00 */
[----:B------:R-:W-:Y:S01]  /*5f60*/  IMAD.U32 R6, RZ, RZ, UR6 ;  /* 0x00000006ff067e24 */ /* 0x000fe2000f8e00ff */
[----:B--2---:R-:W-:Y:S01]  /*5f70*/  MOV R11, UR5 ;  /* 0x00000005000b7c02 */ /* 0x004fe20008000f00 */
[----:B------:R-:W-:Y:S02]  /*5f80*/  IMAD.U32 R10, RZ, RZ, UR4 ;  /* 0x00000004ff0a7e24 */ /* 0x000fe4000f8e00ff */
[----:B------:R-:W-:Y:S07]  /*5f90*/  LEPC R20, `(.L_x_106) ;  /* 0x000000001014794e */ /* 0x000fee0000000000 */
[----:B-1-3--:R-:W-:Y:S05]  /*5fa0*/  CALL.ABS.NOINC R2 ;  /* 0x0000000002007343 */ /* 0x00afea0003c00000 */
.L_x_106:
[----:B------:R-:W-:Y:S05]  /*5fb0*/  WARPSYNC.ALL ;  /* 0x0000000000007948 */ /* 0x000fea0003800000 */
[----:B------:R-:W-:Y:S01]  /*5fc0*/  R2UR UR4, R48 ;  /* 0x00000000300472ca */ /* 0x000fe200000e0000 */
[--C-:B------:R-:W-:Y:S01]  /*5fd0*/  HADD2.F32 R50, -RZ, R56.reuse.H0_H0 ;  /* 0x20000038ff327230 */ /* 0x100fe20000004100 */
[----:B------:R-:W-:Y:S01]  /*5fe0*/  ISETP.NE.AND P0, PT, R102, RZ, PT ;  /* 0x000000ff6600720c */ /* 0x000fe20003f05270 */
[----:B------:R-:W-:Y:S01]  /*5ff0*/  HADD2.F32 R51, -RZ, R56.H1_H1 ;  /* 0x30000038ff337230 */ /* 0x000fe20000004100 */
[----:B------:R-:W-:Y:S01]  /*6000*/  BSSY.RECONVERGENT B0, `(.L_x_107) ;  /* 0x0000086000007945 */ /* 0x000fe20003800200 */
[--C-:B------:R-:W-:Y:S08]  /*6010*/  HADD2.F32 R52, -RZ, R57.reuse.H0_H0 ;  /* 0x20000039ff347230 */ /* 0x100ff00000004100 */
[----:B------:R-:W1:Y:S02]  /*6020*/  LDTM.x32 R4, tmem[UR4] ;  /* 0x00000004000479ee */ /* 0x000e6400082c0000 */
[C---:B-12---:R-:W-:Y:S01]  /*6030*/  FMUL R0, R47.reuse, R4 ;  /* 0x000000042f007220 */ /* 0x046fe20000400000 */
[C---:B------:R-:W-:Y:S01]  /*6040*/  FMUL R2, R47.reuse, R5 ;  /* 0x000000052f027220 */ /* 0x040fe20000400000 */
[C---:B------:R-:W-:Y:S01]  /*6050*/  FMUL R4, R47.reuse, R8 ;  /* 0x000000082f047220 */ /* 0x040fe20000400000 */
[----:B------:R-:W-:Y:S01]  /*6060*/  FMUL R3, R47, R6 ;  /* 0x000000062f037220 */ /* 0x000fe20000400000 */
[C---:B------:R-:W-:Y:S01]  /*6070*/  FFMA R0, R49.reuse, R50, R0 ;  /* 0x0000003231007223 */ /* 0x040fe20000000000 */
[----:B------:R-:W-:Y:S01]  /*6080*/  FFMA R2, R49, R51, R2 ;  /* 0x0000003331027223 */ /* 0x000fe20000000002 */
[C---:B------:R-:W-:Y:S01]  /*6090*/  FMUL R5, R47.reuse, R9 ;  /* 0x000000092f057220 */ /* 0x040fe20000400000 */
        /* <DEDUP_REMOVED lines=16> */
[----:B------:R-:W-:Y:S02]  /*61a0*/  HADD2.F32 R32, -RZ, R57.H1_H1 ;  /* 0x30000039ff207230 */ /* 0x000fe40000004100 */
[C---:B------:R-:W-:Y:S01]  /*61b0*/  FMUL R26, R47.reuse, R30 ;  /* 0x0000001e2f1a7220 */ /* 0x040fe20000400000 */
[----:B------:R-:W-:Y:S01]  /*61c0*/  FMUL R29, R47, R33 ;  /* 0x000000212f1d7220 */ /* 0x000fe20000400000 */
[--C-:B------:R-:W-:Y:S02]  /*61d0*/  HADD2.F32 R33, -RZ, R58.reuse.H0_H0 ;  /* 0x2000003aff217230 */ /* 0x100fe40000004100 */
[----:B------:R-:W-:Y:S01]  /*61e0*/  FFMA R3, R49, R52, R3 ;  /* 0x0000003431037223 */ /* 0x000fe20000000003 */
[C---:B------:R-:W-:Y:S01]  /*61f0*/  FMUL R7, R47.reuse, R7 ;  /* 0x000000072f077220 */ /* 0x040fe20000400000 */
[----:B------:R-:W-:Y:S01]  /*6200*/  FMUL R30, R47, R34 ;  /* 0x000000222f1e7220 */ /* 0x000fe20000400000 */
[----:B------:R-:W-:Y:S01]  /*6210*/  HADD2.F32 R34, -RZ, R58.H1_H1 ;  /* 0x3000003aff227230 */ /* 0x000fe20000004100 */
[----:B------:R-:W-:Y:S01]  /*6220*/  F2FP.F16.F32.PACK_AB R52, R2, R0 ;  /* 0x000000000234723e */ /* 0x000fe200000000ff */
[--C-:B------:R-:W-:Y:S02]  /*6230*/  HADD2.F32 R0, -RZ, R59.reuse.H0_H0 ;  /* 0x2000003bff007230 */ /* 0x100fe40000004100 */
[C---:B------:R-:W-:Y:S01]  /*6240*/  FFMA R7, R49.reuse, R32, R7 ;  /* 0x0000002031077223 */ /* 0x040fe20000000007 */
[----:B------:R-:W-:Y:S02]  /*6250*/  HADD2.F32 R2, -RZ, R59.H1_H1 ;  /* 0x3000003bff027230 */ /* 0x000fe40000004100 */
[C---:B------:R-:W-:Y:S01]  /*6260*/  FFMA R4, R49.reuse, R33, R4 ;  /* 0x0000002131047223 */ /* 0x040fe20000000004 */
[C---:B------:R-:W-:Y:S01]  /*6270*/  FFMA R5, R49.reuse, R34, R5 ;  /* 0x0000002231057223 */ /* 0x040fe20000000005 */
[----:B------:R-:W-:Y:S01]  /*6280*/  FFMA R6, R49, R0, R6 ;  /* 0x0000000031067223 */ /* 0x000fe20000000006 */
[--C-:B------:R-:W-:Y:S02]  /*6290*/  HADD2.F32 R0, -RZ, R60.reuse.H0_H0 ;  /* 0x2000003cff007230 */ /* 0x100fe40000004100 */
[----:B------:R-:W-:Y:S01]  /*62a0*/  FMUL R11, R47, R11 ;  /* 0x0000000b2f0b7220 */ /* 0x000fe20000400000 */
[----:B------:R-:W-:Y:S01]  /*62b0*/  F2FP.F16.F32.PACK_AB R53, R7, R3 ;  /* 0x000000030735723e */ /* 0x000fe200000000ff */
[--C-:B------:R-:W-:Y:S02]  /*62c0*/  HADD2.F32 R3, -RZ, R61.reuse.H0_H0 ;  /* 0x2000003dff037230 */ /* 0x100fe40000004100 */
[----:B------:R-:W-:Y:S01]  /*62d0*/  FMUL R15, R47, R15 ;  /* 0x0000000f2f0f7220 */ /* 0x000fe20000400000 */
[C---:B------:R-:W-:Y:S01]  /*62e0*/  FFMA R11, R49.reuse, R2, R11 ;  /* 0x00000002310b7223 */ /* 0x040fe2000000000b */
[----:B------:R-:W-:Y:S02]  /*62f0*/  HADD2.F32 R2, -RZ, R60.H1_H1 ;  /* 0x3000003cff027230 */ /* 0x000fe40000004100 */
[----:B------:R-:W-:Y:S01]  /*6300*/  FFMA R8, R49, R0, R8 ;  /* 0x0000000031087223 */ /* 0x000fe20000000008 */
[----:B------:R-:W-:Y:S02]  /*6310*/  HADD2.F32 R0, -RZ, R61.H1_H1 ;  /* 0x3000003dff007230 */ /* 0x000fe40000004100 */
[C---:B------:R-:W-:Y:S01]  /*6320*/  FMUL R19, R47.reuse, R19 ;  /* 0x000000132f137220 */ /* 0x040fe20000400000 */
[----:B------:R-:W-:Y:S01]  /*6330*/  FMUL R23, R47, R23 ;  /* 0x000000172f177220 */ /* 0x000fe20000400000 */
[C---:B------:R-:W-:Y:S01]  /*6340*/  FFMA R9, R49.reuse, R2, R9 ;  /* 0x0000000231097223 */ /* 0x040fe20000000009 */
[C---:B------:R-:W-:Y:S01]  /*6350*/  FFMA R10, R49.reuse, R3, R10 ;  /* 0x00000003310a7223 */ /* 0x040fe2000000000a */
[----:B------:R-:W-:Y:S01]  /*6360*/  FFMA R15, R49, R0, R15 ;  /* 0x00000000310f7223 */ /* 0x000fe2000000000f */
[--C-:B------:R-:W-:Y:S02]  /*6370*/  HADD2.F32 R2, -RZ, R62.reuse.H0_H0 ;  /* 0x2000003eff027230 */ /* 0x100fe40000004100 */
[----:B------:R-:W-:Y:S01]  /*6380*/  FMUL R27, R47, R27 ;  /* 0x0000001b2f1b7220 */ /* 0x000fe20000400000 */
[----:B------:R-:W-:Y:S01]  /*6390*/  HADD2.F32 R0, -RZ, R62.H1_H1 ;  /* 0x3000003eff007230 */ /* 0x000fe20000004100 */
[----:B------:R-:W-:Y:S01]  /*63a0*/  F2FP.F16.F32.PACK_AB R54, R5, R4 ;  /* 0x000000040536723e */ /* 0x000fe200000000ff */
[--C-:B------:R-:W-:Y:S02]  /*63b0*/  HADD2.F32 R3, -RZ, R63.reuse.H0_H0 ;  /* 0x2000003fff037230 */ /* 0x100fe40000004100 */
[C---:B------:R-:W-:Y:S01]  /*63c0*/  FFMA R12, R49.reuse, R2, R12 ;  /* 0x00000002310c7223 */ /* 0x040fe2000000000c */
[--C-:B------:R-:W-:Y:S02]  /*63d0*/  HADD2.F32 R2, -RZ, R68.reuse.H0_H0 ;  /* 0x20000044ff027230 */ /* 0x100fe40000004100 */
[C---:B------:R-:W-:Y:S01]  /*63e0*/  FFMA R13, R49.reuse, R0, R13 ;  /* 0x00000000310d7223 */ /* 0x040fe2000000000d */
[----:B------:R-:W-:Y:S02]  /*63f0*/  HADD2.F32 R0, -RZ, R63.H1_H1 ;  /* 0x3000003fff007230 */ /* 0x000fe40000004100 */
[----:B------:R-:W-:Y:S01]  /*6400*/  FFMA R14, R49, R3, R14 ;  /* 0x00000003310e7223 */ /* 0x000fe2000000000e */
[----:B------:R-:W-:Y:S01]  /*6410*/  HADD2.F32 R3, -RZ, R68.H1_H1 ;  /* 0x30000044ff037230 */ /* 0x000fe20000004100 */
[----:B------:R-:W-:Y:S01]  /*6420*/  F2FP.F16.F32.PACK_AB R55, R11, R6 ;  /* 0x000000060b37723e */ /* 0x000fe200000000ff */
[----:B------:R-:W-:Y:S01]  /*6430*/  FMUL R31, R47, R31 ;  /* 0x0000001f2f1f7220 */ /* 0x000fe20000400000 */
[C---:B------:R-:W-:Y:S01]  /*6440*/  FFMA R19, R49.reuse, R0, R19 ;  /* 0x0000000031137223 */ /* 0x040fe20000000013 */
[--C-:B------:R-:W-:Y:S02]  /*6450*/  HADD2.F32 R0, -RZ, R69.reuse.H0_H0 ;  /* 0x20000045ff007230 */ /* 0x100fe40000004100 */
[C---:B------:R-:W-:Y:S01]  /*6460*/  FFMA R16, R49.reuse, R2, R16 ;  /* 0x0000000231107223 */ /* 0x040fe20000000010 */
[----:B------:R1:W-:Y:S01]  /*6470*/  STS.128 [R100], R52 ;  /* 0x0000003464007388 */ /* 0x0003e20000000c00 */
[C---:B------:R-:W-:Y:S01]  /*6480*/  FFMA R17, R49.reuse, R3, R17 ;  /* 0x0000000331117223 */ /* 0x040fe20000000011 */
[----:B------:R-:W-:Y:S02]  /*6490*/  HADD2.F32 R2, -RZ, R69.H1_H1 ;  /* 0x30000045ff027230 */ /* 0x000fe40000004100 */
[----:B------:R-:W-:Y:S01]  /*64a0*/  FFMA R18, R49, R0, R18 ;  /* 0x0000000031127223 */ /* 0x000fe20000000012 */
[--C-:B------:R-:W-:Y:S01]  /*64b0*/  HADD2.F32 R0, -RZ, R70.reuse.H0_H0 ;  /* 0x20000046ff007230 */ /* 0x100fe20000004100 */
[----:B------:R-:W-:Y:S01]  /*64c0*/  F2FP.F16.F32.PACK_AB R8, R9, R8 ;  /* 0x000000080908723e */ /* 0x000fe200000000ff */
[--C-:B------:R-:W-:Y:S02]  /*64d0*/  HADD2.F32 R3, -RZ, R71.reuse.H0_H0 ;  /* 0x20000047ff037230 */ /* 0x100fe40000004100 */
[C---:B------:R-:W-:Y:S01]  /*64e0*/  FFMA R23, R49.reuse, R2, R23 ;  /* 0x0000000231177223 */ /* 0x040fe20000000017 */
[----:B------:R-:W-:Y:S02]  /*64f0*/  HADD2.F32 R2, -RZ, R70.H1_H1 ;  /* 0x30000046ff027230 */ /* 0x000fe40000004100 */
[----:B------:R-:W-:Y:S01]  /*6500*/  FFMA R20, R49, R0, R20 ;  /* 0x0000000031147223 */ /* 0x000fe20000000014 */
[----:B------:R-:W-:Y:S01]  /*6510*/  HADD2.F32 R0, -RZ, R71.H1_H1 ;  /* 0x30000047ff007230 */ /* 0x000fe20000004100 */
[----:B------:R-:W-:Y:S01]  /*6520*/  F2FP.F16.F32.PACK_AB R9, R15, R10 ;  /* 0x0000000a0f09723e */ /* 0x000fe200000000ff */
[----:B------:R-:W-:Y:S02]  /*6530*/  HADD2.F32 R4, -RZ, R79.H0_H0 ;  /* 0x2000004fff047230 */ /* 0x000fe40000004100 */
[C---:B------:R-:W-:Y:S01]  /*6540*/  FFMA R21, R49.reuse, R2, R21 ;  /* 0x0000000231157223 */ /* 0x040fe20000000015 */
[C---:B------:R-:W-:Y:S01]  /*6550*/  FFMA R22, R49.reuse, R3, R22 ;  /* 0x0000000331167223 */ /* 0x040fe20000000016 */
[----:B------:R-:W-:Y:S01]  /*6560*/  FFMA R27, R49, R0, R27 ;  /* 0x00000000311b7223 */ /* 0x000fe2000000001b */
[--C-:B------:R-:W-:Y:S01]  /*6570*/  HADD2.F32 R2, -RZ, R76.reuse.H0_H0 ;  /* 0x2000004cff027230 */ /* 0x100fe20000004100 */
[----:B------:R-:W-:Y:S01]  /*6580*/  F2FP.F16.F32.PACK_AB R10, R13, R12 ;  /* 0x0000000c0d0a723e */ /* 0x000fe200000000ff */
[----:B------:R-:W-:Y:S01]  /*6590*/  HADD2.F32 R0, -RZ, R76.H1_H1 ;  /* 0x3000004cff007230 */ /* 0x000fe20000004100 */
[----:B------:R-:W-:Y:S01]  /*65a0*/  F2FP.F16.F32.PACK_AB R11, R19, R14 ;  /* 0x0000000e130b723e */ /* 0x000fe200000000ff */
[--C-:B------:R-:W-:Y:S02]  /*65b0*/  HADD2.F32 R3, -RZ, R77.reuse.H0_H0 ;  /* 0x2000004dff037230 */ /* 0x100fe40000004100 */
[C---:B------:R-:W-:Y:S01]  /*65c0*/  FFMA R24, R49.reuse, R2, R24 ;  /* 0x0000000231187223 */ /* 0x040fe20000000018 */
[--C-:B------:R-:W-:Y:S02]  /*65d0*/  HADD2.F32 R2, -RZ, R78.reuse.H0_H0 ;  /* 0x2000004eff027230 */ /* 0x100fe40000004100 */
[C---:B------:R-:W-:Y:S01]  /*65e0*/  FFMA R25, R49.reuse, R0, R25 ;  /* 0x0000000031197223 */ /* 0x040fe20000000019 */
[----:B------:R1:W-:Y:S01]  /*65f0*/  STS.128 [R99+0x10], R8 ;  /* 0x0000100863007388 */ /* 0x0003e20000000c00 */
[----:B------:R-:W-:Y:S02]  /*6600*/  HADD2.F32 R0, -RZ, R77.H1_H1 ;  /* 0x3000004dff007230 */ /* 0x000fe40000004100 */
[----:B------:R-:W-:Y:S01]  /*6610*/  FFMA R26, R49, R3, R26 ;  /* 0x00000003311a7223 */ /* 0x000fe2000000001a */
[----:B------:R-:W-:Y:S01]  /*6620*/  HADD2.F32 R3, -RZ, R78.H1_H1 ;  /* 0x3000004eff037230 */ /* 0x000fe20000004100 */
[----:B------:R-:W-:Y:S01]  /*6630*/  F2FP.F16.F32.PACK_AB R16, R17, R16 ;  /* 0x000000101110723e */ /* 0x000fe200000000ff */
[----:B------:R-:W-:Y:S01]  /*6640*/  HADD2.F32 R5, -RZ, R79.H1_H1 ;  /* 0x3000004fff057230 */ /* 0x000fe20000004100 */
[----:B------:R-:W-:Y:S01]  /*6650*/  F2FP.F16.F32.PACK_AB R17, R23, R18 ;  /* 0x000000121711723e */ /* 0x000fe200000000ff */
[----:B------:R-:W-:Y:S01]  /*6660*/  FFMA R31, R49, R0, R31 ;  /* 0x00000000311f7223 */ /* 0x000fe2000000001f */
[----:B------:R-:W-:Y:S01]  /*6670*/  FMUL R35, R47, R35 ;  /* 0x000000232f237220 */ /* 0x000fe20000400000 */
[----:B------:R-:W-:Y:S01]  /*6680*/  F2FP.F16.F32.PACK_AB R18, R21, R20 ;  /* 0x000000141512723e */ /* 0x000fe200000000ff */
[----:B------:R-:W-:Y:S01]  /*6690*/  FFMA R28, R49, R2, R28 ;  /* 0x00000002311c7223 */ /* 0x000fe2000000001c */
[----:B------:R-:W-:Y:S01]  /*66a0*/  F2FP.F16.F32.PACK_AB R19, R27, R22 ;  /* 0x000000161b13723e */ /* 0x000fe200000000ff */
[C---:B------:R-:W-:Y:S01]  /*66b0*/  FFMA R29, R49.reuse, R3, R29 ;  /* 0x00000003311d7223 */ /* 0x040fe2000000001d */
[C---:B------:R-:W-:Y:S01]  /*66c0*/  FFMA R30, R49.reuse, R4, R30 ;  /* 0x00000004311e7223 */ /* 0x040fe2000000001e */
[----:B------:R-:W-:Y:S01]  /*66d0*/  FFMA R35, R49, R5, R35 ;  /* 0x0000000531237223 */ /* 0x000fe20000000023 */
[----:B------:R-:W-:Y:S01]  /*66e0*/  F2FP.F16.F32.PACK_AB R24, R25, R24 ;  /* 0x000000181918723e */ /* 0x000fe200000000ff */
[----:B------:R1:W-:Y:S01]  /*66f0*/  STS.128 [R98+0x20], R16 ;  /* 0x0000201062007388 */ /* 0x0003e20000000c00 */
[----:B------:R-:W-:Y:S02]  /*6700*/  F2FP.F16.F32.PACK_AB R25, R31, R26 ;  /* 0x0000001a1f19723e */ /* 0x000fe400000000ff */
[----:B------:R-:W-:Y:S02]  /*6710*/  F2FP.F16.F32.PACK_AB R26, R29, R28 ;  /* 0x0000001c1d1a723e */ /* 0x000fe400000000ff */
[----:B------:R-:W-:Y:S05]  /*6720*/  F2FP.F16.F32.PACK_AB R27, R35, R30 ;  /* 0x0000001e231b723e */ /* 0x000fea00000000ff */
[----:B------:R1:W-:Y:S01]  /*6730*/  STS.128 [R106+0x30], R24 ;  /* 0x000030186a007388 */ /* 0x0003e20000000c00 */
[----:B------:R-:W-:Y:S01]  /*6740*/  @!PT LDS RZ, [RZ] ;  /* 0x00000000fffff984 */ /* 0x000fe20000000800 */
[----:B------:R-:W-:Y:S01]  /*6750*/  @!PT LDS RZ, [RZ] ;  /* 0x00000000fffff984 */ /* 0x000fe20000000800 */
[----:B------:R-:W-:Y:S01]  /*6760*/  @!PT LDS RZ, [RZ] ;  /* 0x00000000fffff984 */ /* 0x000fe20000000800 */
[----:B------:R-:W-:Y:S01]  /*6770*/  @!PT LDS RZ, [RZ] ;  /* 0x00000000fffff984 */ /* 0x000fe20000000800 */
[----:B------:R2:W-:Y:S07]  /*6780*/  MEMBAR.ALL.CTA ;  /* 0x0000000000007992 */ /* 0x0005ee0000008000 */
[----:B--2---:R-:W2:Y:S02]  /*6790*/  FENCE.VIEW.ASYNC.S ;  /* 0x00000000000073c6 */ /* 0x004ea40000000000 */
[----:B--2---:R-:W-:Y:S06]  /*67a0*/  BAR.SYNC.DEFER_BLOCKING 0x1, 0x80 ;  /* 0x0042000000007b1d */ /* 0x004fec0000010000 */
[----:B------:R-:W-:Y:S05]  /*67b0*/  @P0 BRA `(.L_x_108) ;  /* 0x0000000000280947 */ /* 0x000fea0003800000 */
[----:B------:R-:W-:Y:S02]  /*67c0*/  UIADD3 UR4, UPT, UPT, UR48, 0x200, URZ ;  /* 0x0000020030047890 */ /* 0x000fe4000fffe0ff */
[----:B------:R-:W-:Y:S01]  /*67d0*/  UIADD3 UR6, UP0, UPT, UR52, 0x680, URZ ;  /* 0x0000068034067890 */ /* 0x000fe2000ff1e0ff */
[----:B------:R-:W-:Y:S03]  /*67e0*/  UMOV UR43, UR36 ;  /* 0x00000024002b7c82 */ /* 0x000fe60008000000 */
[----:B------:R-:W-:Y:S01]  /*67f0*/  MOV R93, UR4 ;  /* 0x00000004005d7c02 */ /* 0x000fe20008000f00 */
[----:B------:R-:W-:Y:S03]  /*6800*/  UIADD3.X UR7, UPT, UPT, URZ, UR53, URZ, UP0, !UPT ;  /* 0x00000035ff077290 */ /* 0x000fe600087fe4ff */
[----:B------:R-:W-:Y:S11]  /*6810*/  R2UR UR40, R93 ;  /* 0x000000005d2872ca */ /* 0x000ff600000e0000 */
[----:B------:R-:W-:Y:S02]  /*6820*/  @!UPT UIADD3 URZ, UPT, UPT, URZ, URZ, URZ ;  /* 0x000000fffffff290 */ /* 0x000fe4000fffe0ff */
[----:B------:R2:W-:Y:S01]  /*6830*/  UTMASTG.3D [UR40], [UR6] ;  /* 0x00000028060073b5 */ /* 0x0005e20008010000 */
[----:B------:R0:W-:Y:S01]  /*6840*/  UTMACMDFLUSH ;  /* 0x00000000000079b7 */ /* 0x0001e20000000000 */
[----:B--2---:R-:W-:Y:S04]  /*6850*/  DEPBAR.LE SB0, 0x1 ;  /* 0x000080400000791a */ /* 0x004fe80000000000 */
.L_x_108:
[----:B------:R-:W-:Y:S05]  /*6860*/  BSYNC.RECONVERGENT B0 ;  /* 0x0000000000007941 */ /* 0x000fea0003800200 */
.L_x_107:
[----:B------:R-:W-:Y:S01]  /*6870*/  BAR.SYNC.DEFER_BLOCKING 0x1, 0x80 ;  /* 0x0042000000007b1d */ /* 0x000fe20000010000 */
[----:B------:R-:W-:Y:S01]  /*6880*/  ISETP.NE.AND P1, PT, R107, RZ, PT ;  /* 0x000000ff6b00720c */ /* 0x000fe20003f25270 */
[----:B------:R-:W-:Y:S01]  /*6890*/  UISETP.NE.AND UP0, UPT, UR49, URZ, UPT ;  /* 0x000000ff3100728c */ /* 0x000fe2000bf05270 */
[----:B------:R-:W-:Y:S11]  /*68a0*/  LEA R2, R65, UR48, 0x3 ;  /* 0x0000003041027c11 */ /* 0x000ff6000f8e18ff */
[----:B------:R-:W-:Y:S01]  /*68b0*/  @P1 SHF.L.U32 R3, R97, 0x1f, RZ ;  /* 0x0000001f61031819 */ /* 0x000fe200000006ff */
[----:B------:R-:W-:Y:S06]  /*68c0*/  BRA.U !UP0, `(.L_x_109) ;  /* 0x0000000108247547 */ /* 0x000fec000b800000 */
[----:B------:R-:W-:Y:S01]  /*68d0*/  IMAD.U32 R4, RZ, RZ, UR51 ;  /* 0x00000033ff047e24 */ /* 0x000fe2000f8e00ff */
[----:B------:R-:W-:Y:S01]  /*68e0*/  MOV R0, UR37 ;  /* 0x0000002500007c02 */ /* 0x000fe20008000f00 */
[----:B------:R-:W-:Y:S03]  /*68f0*/  UIADD3 UR51, UPT, UPT, UR51, 0x1, URZ ;  /* 0x0000000133337890 */ /* 0x000fe6000fffe0ff */
[----:B------:R-:W-:Y:S01]  /*6900*/  @P1 LEA R4, R4, UR48, 0x3 ;  /* 0x0000003004041c11 */ /* 0x000fe2000f8e18ff */
[----:B------:R-:W-:Y:S04]  /*6910*/  UISETP.NE.AND UP0, UPT, UR51, 0x4, UPT ;  /* 0x000000043300788c */ /* 0x000fe8000bf05270 */
[----:B------:R-:W-:Y:S01]  /*6920*/  @P1 VIADD R4, R4, 0x80 ;  /* 0x0000008004041836 */ /* 0x000fe20000000000 */
[----:B------:R-:W-:Y:S04]  /*6930*/  USEL UR51, UR51, URZ, UP0 ;  /* 0x000000ff33337287 */ /* 0x000fe80008000000 */
[----:B------:R-:W-:Y:S04]  /*6940*/  @P1 PRMT R0, R0, 0x654, R4 ;  /* 0x0000065400001816 */ /* 0x000fe80000000004 */
[----:B------:R2:W-:Y:S04]  /*6950*/  @P1 SYNCS.ARRIVE.TRANS64.RED.A1T0 RZ, [R0+URZ], RZ ;  /* 0x000000ff00ff19a7 */ /* 0x0005e800081004ff */
.L_x_109:
[----:B------:R-:W4:Y:S01]  /*6960*/  @P1 SYNCS.PHASECHK.TRANS64.TRYWAIT P0, [R2+URZ+0x60], R3 ;  /* 0x00006003020015a7 */ /* 0x000f2200080011ff */
[----:B------:R-:W-:Y:S01]  /*6970*/  BSSY B1, `(.L_x_110) ;  /* 0x0000016000017945 */ /* 0x000fe20003800000 */
[----:B----4-:R-:W-:Y:S03]  /*6980*/  @P1 SEL R66, RZ, 0x1, !P0 ;  /* 0x00000001ff421807 */ /* 0x010fe60004000000 */
[----:B------:R-:W-:Y:S05]  /*6990*/  @!P1 BRA `(.L_x_111) ;  /* 0x00000000004c9947 */ /* 0x000fea0003800000 */
[----:B------:R-:W-:Y:S01]  /*69a0*/  ISETP.NE.AND P0, PT, R66, RZ, PT ;  /* 0x000000ff4200720c */ /* 0x000fe20003f05270 */
[----:B------:R-:W-:Y:S01]  /*69b0*/  BSSY B0, `(.L_x_112) ;  /* 0x000000b000007945 */ /* 0x000fe20003800000 */
[----:B------:R-:W-:Y:S11]  /*69c0*/  ISETP.NE.AND P1, PT, R67, RZ, PT ;  /* 0x000000ff4300720c */ /* 0x000ff60003f25270 */
[----:B------:R-:W-:Y:S02]  /*69d0*/  @!UPT UIADD3 URZ, UPT, UPT, URZ, URZ, URZ ;  /* 0x000000fffffff290 */ /* 0x000fe4000fffe0ff */
[C---:B------:R-:W-:Y:S01]  /*69e0*/  @P1 IMAD R6, R65.reuse, 0x2000, R100 ;  /* 0x0000200041061824 */ /* 0x040fe200078e0264 */
[C---:B------:R-:W-:Y:S01]  /*69f0*/  @P1 LEA R4, R65.reuse, R98, 0xd ;  /* 0x0000006241041211 */ /* 0x040fe200078e68ff */
[C---:B------:R-:W-:Y:S02]  /*6a00*/  @P1 IMAD R5, R65.reuse, 0x2000, R99 ;  /* 0x0000200041051824 */ /* 0x040fe400078e0263 */
[----:B------:R-:W-:Y:S01]  /*6a10*/  @P1 IMAD R3, R65, 0x2000, R106 ;  /* 0x0000200041031824 */ /* 0x000fe200078e026a */
[----:B------:R-:W-:Y:S06]  /*6a20*/  @P0 BRA `(.L_x_113) ;  /* 0x00000000000c0947 */ /* 0x000fec0003800000 */
[----:B--2---:R-:W-:Y:S04]  /*6a30*/  SHF.L.U32 R0, R97, 0x1f, RZ ;  /* 0x0000001f61007819 */ /* 0x004fe800000006ff */
[----:B------:R-:W2:Y:S02]  /*6a40*/  SYNCS.PHASECHK.TRANS64.TRYWAIT P0, [R2+URZ+0x60], R0 ;  /* 0x00006000020075a7 */ /* 0x000ea400080011ff */
[----:B--2---:R-:W-:Y:S05]  /*6a50*/  @!P0 BRA `(.L_x_114) ;  /* 0x0000003000948947 */ /* 0x004fea0003800000 */
.L_x_113:
[----:B------:R-:W-:Y:S05]  /*6a60*/  BSYNC B0 ;  /* 0x0000000000007941 */ /* 0x000fea0003800000 */
.L_x_112:
[----:B------:R-:W-:Y:S02]  /*6a70*/  ISETP.NE.AND P0, PT, R67, RZ, PT ;  /* 0x000000ff4300720c */ /* 0x000fe40003f05270 */
[----:B------:R-:W-:Y:S11]  /*6a80*/  IADD3 R65, PT, PT, R65, 0x1, RZ ;  /* 0x0000000141417810 */ /* 0x000ff60007ffe0ff */
[----:B------:R4:W1:Y:S04]  /*6a90*/  @P0 LDS.128 R56, [R6] ;  /* 0x0000000006380984 */ /* 0x0008680000000c00 */
[----:B------:R4:W1:Y:S04]  /*6aa0*/  @P0 LDS.128 R60, [R5+0x10] ;  /* 0x00001000053c0984 */ /* 0x0008680000000c00 */
[----:B------:R4:W1:Y:S04]  /*6ab0*/  @P0 LDS.128 R68, [R4+0x20] ;  /* 0x0000200004440984 */ /* 0x0008680000000c00 */
[----:B------:R4:W1:Y:S02]  /*6ac0*/  @P0 LDS.128 R76, [R3+0x30] ;  /* 0x00003000034c0984 */ /* 0x0008640000000c00 */
.L_x_111:
[----:B------:R-:W-:Y:S05]  /*6ad0*/  BSYNC B1 ;  /* 0x0000000000017941 */ /* 0x000fea0003800000 */
.L_x_110:
[----:B--2---:R-:W-:Y:S05]  /*6ae0*/  VIADD R0, R48, 0x20 ;  /* 0x0000002030007836 */ /* 0x004fea0000000000 */
[----:B------:R-:W-:Y:S04]  /*6af0*/  SHF.R.U32.HI R0, RZ, 0x15, R0 ;  /* 0x00000015ff007819 */ /* 0x000fe80000011600 */
[----:B------:R-:W-:Y:S11]  /*6b00*/  LOP3.LUT P0, RZ, R0, 0x3, R92, 0x48, !PT ;  /* 0x0000000300ff7812 */ /* 0x000ff6000780485c */
[----:B------:R-:W-:Y:S02]  /*6b10*/  @!UPT UIADD3 URZ, UPT, UPT, URZ, URZ, URZ ;  /* 0x000000fffffff290 */ /* 0x000fe4000fffe0ff */
[----:B------:R-:W-:Y:S05]  /*6b20*/  @!P0 BRA `(.L_x_115) ;  /* 0x0000000000408947 */ /* 0x000fea0003800000 */
[----:B------:R-:W2:Y:S01]  /*6b30*/  LDCU.64 UR8, c[0x4][0x70] ;  /* 0x01000e00ff0877ac */ /* 0x000ea20008000a00 */
[----:B----4-:R-:W-:Y:S01]  /*6b40*/  MOV R3, 0x0 ;  /* 0x0000000000037802 */ /* 0x010fe20000000f00 */
[----:B------:R-:W-:Y:S02]  /*6b50*/  HFMA2 R12, -RZ, RZ, 0, 5.9604644775390625e-08 ;  /* 0x00000001ff0c7431 */ /* 0x000fe400000001ff */
[----:B-1----:R-:W-:Y:S02]  /*6b60*/  IMAD.MOV.U32 R8, RZ, RZ, 0x192 ;  /* 0x00000192ff087424 */ /* 0x002fe400078e00ff */
[----:B------:R-:W-:Y:S01]  /*6b70*/  IMAD.MOV.U32 R13, RZ, RZ, RZ ;  /* 0x000000ffff0d7224 */ /* 0x000fe200078e00ff */
[----:B------:R-:W1:Y:S01]  /*6b80*/  LDCU.64 UR6, c[0x4][0x78] ;  /* 0x01000f00ff0677ac */ /* 0x000e620008000a00 */
[----:B------:R-:W4:Y:S01]  /*6b90*/  LDC.64 R2, c[0x4][R3] ;  /* 0x0100000003027b82 */ /* 0x000f220000000a00 */
[----:B------:R-:W5:Y:S01]  /*6ba0*/  LDCU.64 UR4, c[0x4][0x10] ;  /* 0x01000200ff0477ac */ /* 0x000f620008000a00 */
[----:B--2---:R-:W-:Y:S01]  /*6bb0*/  MOV R5, UR9 ;  /* 0x0000000900057c02 */ /* 0x004fe20008000f00 */
[----:B------:R-:W-:Y:S01]  /*6bc0*/  IMAD.U32 R4, RZ, RZ, UR8 ;  /* 0x00000008ff047e24 */ /* 0x000fe2000f8e00ff */
[----:B-1----:R-:W-:Y:S01]  /*6bd0*/  MOV R7, UR7 ;  /* 0x0000000700077c02 */ /* 0x002fe20008000f00 */
[----:B------:R-:W-:Y:S01]  /*6be0*/  IMAD.U32 R6, RZ, RZ, UR6 ;  /* 0x00000006ff067e24 */ /* 0x000fe2000f8e00ff */
[----:B-----5:R-:W-:Y:S01]  /*6bf0*/  MOV R11, UR5 ;  /* 0x00000005000b7c02 */ /* 0x020fe20008000f00 */
[----:B------:R-:W-:Y:S02]  /*6c00*/  IMAD.U32 R10, RZ, RZ, UR4 ;  /* 0x00000004ff0a7e24 */ /* 0x000fe4000f8e00ff */
[----:B------:R-:W-:Y:S07]  /*6c10*/  LEPC R20, `(.L_x_115) ;  /* 0x000000001014794e */ /* 0x000fee0000000000 */
[----:B---34-:R-:W-:Y:S05]  /*6c20*/  CALL.ABS.NOINC R2 ;  /* 0x0000000002007343 */ /* 0x018fea0003c00000 */
.L_x_115:
[----:B------:R-:W-:Y:S05]  /*6c30*/  WARPSYNC.ALL ;  /* 0x0000000000007948 */ /* 0x000fea0003800000 */
[----:B------:R-:W-:Y:S01]  /*6c40*/  R2UR UR4, R48 ;  /* 0x00000000300472ca */ /* 0x000fe200000e0000 */
[--C-:B-1--4-:R-:W-:Y:S01]  /*6c50*/  HADD2.F32 R3, -RZ, R56.reuse.H0_H0 ;  /* 0x20000038ff037230 */ /* 0x112fe20000004100 */
[----:B------:R-:W-:Y:S01]  /*6c60*/  ISETP.NE.AND P6, PT, R107, RZ, PT ;  /* 0x000000ff6b00720c */ /* 0x000fe20003fc5270 */
[--C-:B------:R-:W-:Y:S01]  /*6c70*/  HADD2.F32 R51, -RZ, R57.reuse.H1_H1 ;  /* 0x30000039ff337230 */ /* 0x100fe20000004100 */
[----:B------:R-:W-:Y:S01]  /*6c80*/  MOV R50, UR51 ;  /* 0x0000003300327c02 */ /* 0x000fe20008000f00 */
[----:B------:R-:W-:Y:S01]  /*6c90*/  BSSY.RECONVERGENT B0, `(.L_x_116) ;  /* 0x000008c000007945 */ /* 0x000fe20003800200 */
[----:B------:R-:W-:Y:S02]  /*6ca0*/  MOV R72, UR37 ;  /* 0x0000002500487c02 */ /* 0x000fe40008000f00 */
[----:B------:R-:W-:Y:S05]  /*6cb0*/  ISETP.NE.AND P0, PT, R102, RZ, PT ;  /* 0x000000ff6600720c */ /* 0x000fea0003f05270 */
[----:B------:R-:W1:Y:S02]  /*6cc0*/  LDTM.x32 R4, tmem[UR4+0x20] ;  /* 0x00002004000479ee */ /* 0x000e6400082c0000 */
[----:B------:R-:W-:Y:S04]  /*6cd0*/  @P6 LEA R50, R50, UR48, 0x3 ;  /* 0x0000003032326c11 */ /* 0x000fe8000f8e18ff */
[----:B------:R-:W-:Y:S04]  /*6ce0*/  @P6 IADD3 R50, PT, PT, R50, 0x80, RZ ;  /* 0x0000008032326810 */ /* 0x000fe80007ffe0ff */
[----:B------:R-:W-:Y:S01]  /*6cf0*/  @P6 PRMT R72, R72, 0x654, R50 ;  /* 0x0000065448486816 */ /* 0x000fe20000000032 */
[----:B------:R-:W-:Y:S02]  /*6d00*/  HADD2.F32 R50, -RZ, R57.H0_H0 ;  /* 0x20000039ff327230 */ /* 0x000fe40000004100 */
[C---:B-1----:R-:W-:Y:S01]  /*6d10*/  FMUL R0, R47.reuse, R4 ;  /* 0x000000042f007220 */ /* 0x042fe20000400000 */
[----:B------:R-:W-:Y:S02]  /*6d20*/  HADD2.F32 R4, -RZ, R56.H1_H1 ;  /* 0x30000038ff047230 */ /* 0x000fe40000004100 */
[C---:B------:R-:W-:Y:S01]  /*6d30*/  FMUL R2, R47.reuse, R5 ;  /* 0x000000052f027220 */ /* 0x040fe20000400000 */
[----:B------:R-:W-:Y:S01]  /*6d40*/  FMUL R7, R47, R7 ;  /* 0x000000072f077220 */ /* 0x000fe20000400000 */
[----:B------:R-:W-:Y:S01]  /*6d50*/  FFMA R0, R49, R3, R0 ;  /* 0x0000000331007223 */ /* 0x000fe20000000000 */
[----:B------:R-:W-:Y:S01]  /*6d60*/  FMUL R3, R47, R6 ;  /* 0x000000062f037220 */ /* 0x000fe20000400000 */
[----:B------:R-:W-:Y:S01]  /*6d70*/  FFMA R2, R49, R4, R2 ;  /* 0x0000000431027223 */ /* 0x000fe20000000002 */
[C---:B------:R-:W-:Y:S01]  /*6d80*/  FMUL R4, R47.reuse, R8 ;  /* 0x000000082f047220 */ /* 0x040fe20000400000 */
[----:B------:R-:W-:Y:S01]  /*6d90*/  FMUL R8, R47, R12 ;  /* 0x0000000c2f087220 */ /* 0x000fe20000400000 */
[----:B------:R-:W-:Y:S01]  /*6da0*/  FFMA R3, R49, R50, R3 ;  /* 0x0000003231037223 */ /* 0x000fe20000000003 */
[C---:B------:R-:W-:Y:S01]  /*6db0*/  FMUL R12, R47.reuse, R16 ;  /* 0x000000102f0c7220 */ /* 0x040fe20000400000 */
[C---:B------:R-:W-:Y:S01]  /*6dc0*/  FMUL R16, R47.reuse, R20 ;  /* 0x000000142f107220 */ /* 0x040fe20000400000 */
[C---:B------:R-:W-:Y:S01]  /*6dd0*/  FMUL R20, R47.reuse, R24 ;  /* 0x000000182f147220 */ /* 0x040fe20000400000 */
[C---:B------:R-:W-:Y:S01]  /*6de0*/  FMUL R24, R47.reuse, R28 ;  /* 0x0000001c2f187220 */ /* 0x040fe20000400000 */
[C---:B------:R-:W-:Y:S01]  /*6df0*/  FMUL R28, R47.reuse, R32 ;  /* 0x000000202f1c7220 */ /* 0x040fe20000400000 */
[--C-:B------:R-:W-:Y:S01]  /*6e00*/  HADD2.F32 R32, -RZ, R58.reuse.H0_H0 ;  /* 0x2000003aff207230 */ /* 0x100fe20000004100 */
[----:B------:R-:W-:Y:S01]  /*6e10*/  F2FP.F16.F32.PACK_AB R52, R2, R0 ;  /* 0x000000000234723e */ /* 0x000fe200000000ff */
[----:B------:R-:W-:Y:S02]  /*6e20*/  HADD2.F32 R0, -RZ, R58.H1_H1 ;  /* 0x3000003aff007230 */ /* 0x000fe40000004100 */
[----:B------:R-:W-:Y:S01]  /*6e30*/  FMUL R5, R47, R9 ;  /* 0x000000092f057220 */ /* 0x000fe20000400000 */
[--C-:B------:R-:W-:Y:S02]  /*6e40*/  HADD2.F32 R2, -RZ, R59.reuse.H0_H0 ;  /* 0x2000003bff027230 */ /* 0x100fe40000004100 */
[C---:B------:R-:W-:Y:S01]  /*6e50*/  FFMA R7, R49.reuse, R51, R7 ;  /* 0x0000003331077223 */ /* 0x040fe20000000007 */
[C---:B------:R-:W-:Y:S01]  /*6e60*/  FFMA R4, R49.reuse, R32, R4 ;  /* 0x0000002031047223 */ /* 0x040fe20000000004 */
[----:B------:R-:W-:Y:S02]  /*6e70*/  HADD2.F32 R32, -RZ, R59.H1_H1 ;  /* 0x3000003bff207230 */ /* 0x000fe40000004100 */
[----:B------:R-:W-:Y:S01]  /*6e80*/  FFMA R5, R49, R0, R5 ;  /* 0x0000000031057223 */ /* 0x000fe20000000005 */
[--C-:B------:R-:W-:Y:S01]  /*6e90*/  HADD2.F32 R0, -RZ, R60.reuse.H0_H0 ;  /* 0x2000003cff007230 */ /* 0x100fe20000004100 */
[----:B------:R-:W-:Y:S01]  /*6ea0*/  F2FP.F16.F32.PACK_AB R53, R7, R3 ;  /* 0x000000030735723e */ /* 0x000fe200000000ff */
[----:B------:R-:W-:Y:S01]  /*6eb0*/  FMUL R6, R47, R10 ;  /* 0x0000000a2f067220 */ /* 0x000fe20000400000 */
[--C-:B------:R-:W-:Y:S01]  /*6ec0*/  HADD2.F32 R3, -RZ, R61.reuse.H0_H0 ;  /* 0x2000003dff037230 */ /* 0x100fe20000004100 */
[----:B------:R-:W-:Y:S01]  /*6ed0*/  F2FP.F16.F32.PACK_AB R54, R5, R4 ;  /* 0x000000040536723e */ /* 0x000fe200000000ff */
[----:B------:R-:W-:Y:S01]  /*6ee0*/  FMUL R11, R47, R11 ;  /* 0x0000000b2f0b7220 */ /* 0x000fe20000400000 */
[----:B------:R-:W-:Y:S01]  /*6ef0*/  FFMA R6, R49, R2, R6 ;  /* 0x0000000231067223 */ /* 0x000fe20000000006 */
[----:B------:R-:W-:Y:S02]  /*6f00*/  HADD2.F32 R2, -RZ, R60.H1_H1 ;  /* 0x3000003cff027230 */ /* 0x000fe40000004100 */
[----:B------:R-:W-:Y:S01]  /*6f10*/  FMUL R9, R47, R13 ;  /* 0x0000000d2f097220 */ /* 0x000fe20000400000 */
[C---:B------:R-:W-:Y:S01]  /*6f20*/  FFMA R11, R49.reuse, R32, R11 ;  /* 0x00000020310b7223 */ /* 0x040fe2000000000b */
[----:B------:R-:W-:Y:S01]  /*6f30*/  FFMA R8, R49, R0, R8 ;  /* 0x0000000031087223 */ /* 0x000fe20000000008 */
[C---:B------:R-:W-:Y:S01]  /*6f40*/  FMUL R10, R47.reuse, R14 ;  /* 0x0000000e2f0a7220 */ /* 0x040fe20000400000 */
[----:B------:R-:W-:Y:S02]  /*6f50*/  HADD2.F32 R0, -RZ, R61.H1_H1 ;  /* 0x3000003dff007230 */ /* 0x000fe40000004100 */
[----:B------:R-:W-:Y:S01]  /*6f60*/  FMUL R15, R47, R15 ;  /* 0x0000000f2f0f7220 */ /* 0x000fe20000400000 */
[C---:B------:R-:W-:Y:S01]  /*6f70*/  FFMA R9, R49.reuse, R2, R9 ;  /* 0x0000000231097223 */ /* 0x040fe20000000009 */
[C---:B------:R-:W-:Y:S01]  /*6f80*/  FFMA R10, R49.reuse, R3, R10 ;  /* 0x00000003310a7223 */ /* 0x040fe2000000000a */
[--C-:B------:R-:W-:Y:S02]  /*6f90*/  HADD2.F32 R2, -RZ, R62.reuse.H0_H0 ;  /* 0x2000003eff027230 */ /* 0x100fe40000004100 */
[----:B------:R-:W-:Y:S01]  /*6fa0*/  FFMA R15, R49, R0, R15 ;  /* 0x00000000310f7223 */ /* 0x000fe2000000000f */
[----:B------:R-:W-:Y:S02]  /*6fb0*/  HADD2.F32 R3, -RZ, R62.H1_H1 ;  /* 0x3000003eff037230 */ /* 0x000fe40000004100 */
[C---:B------:R-:W-:Y:S01]  /*6fc0*/  FMUL R13, R47.reuse, R17 ;  /* 0x000000112f0d7220 */ /* 0x040fe20000400000 */
[--C-:B------:R-:W-:Y:S02]  /*6fd0*/  HADD2.F32 R0, -RZ, R63.reuse.H0_H0 ;  /* 0x2000003fff007230 */ /* 0x100fe40000004100 */
[----:B------:R-:W-:Y:S01]  /*6fe0*/  FMUL R14, R47, R18 ;  /* 0x000000122f0e7220 */ /* 0x000fe20000400000 */
[C---:B------:R-:W-:Y:S01]  /*6ff0*/  FFMA R12, R49.reuse, R2, R12 ;  /* 0x00000002310c7223 */ /* 0x040fe2000000000c */
[C---:B------:R-:W-:Y:S01]  /*7000*/  FFMA R13, R49.reuse, R3, R13 ;  /* 0x00000003310d7223 */ /* 0x040fe2000000000d */
[----:B------:R-:W-:Y:S02]  /*7010*/  HADD2.F32 R2, -RZ, R63.H1_H1 ;  /* 0x3000003fff027230 */ /* 0x000fe40000004100 */
[----:B------:R-:W-:Y:S01]  /*7020*/  FFMA R14, R49, R0, R14 ;  /* 0x00000000310e7223 */ /* 0x000fe2000000000e */
[C---:B------:R-:W-:Y:S01]  /*7030*/  FMUL R19, R47.reuse, R19 ;  /* 0x000000132f137220 */ /* 0x040fe20000400000 */
[--C-:B------:R-:W-:Y:S02]  /*7040*/  HADD2.F32 R0, -RZ, R68.reuse.H0_H0 ;  /* 0x20000044ff007230 */ /* 0x100fe40000004100 */
[----:B------:R-:W-:Y:S01]  /*7050*/  FMUL R17, R47, R21 ;  /* 0x000000152f117220 */ /* 0x000fe20000400000 */
[--C-:B------:R-:W-:Y:S02]  /*7060*/  HADD2.F32 R3, -RZ, R69.reuse.H0_H0 ;  /* 0x20000045ff037230 */ /* 0x100fe40000004100 */
[C---:B------:R-:W-:Y:S01]  /*7070*/  FFMA R19, R49.reuse, R2, R19 ;  /* 0x0000000231137223 */ /* 0x040fe20000000013 */
[----:B------:R-:W-:Y:S02]  /*7080*/  HADD2.F32 R2, -RZ, R68.H1_H1 ;  /* 0x30000044ff027230 */ /* 0x000fe40000004100 */
        /* <DEDUP_REMOVED lines=9> */
[----:B------:R-:W-:Y:S01]  /*7120*/  FMUL R21, R47, R25 ;  /* 0x000000192f157220 */ /* 0x000fe20000400000 */
[----:B------:R-:W-:Y:S01]  /*7130*/  F2FP.F16.F32.PACK_AB R55, R11, R6 ;  /* 0x000000060b37723e */ /* 0x000fe200000000ff */
[--C-:B------:R-:W-:Y:S02]  /*7140*/  HADD2.F32 R3, -RZ, R71.reuse.H0_H0 ;  /* 0x20000047ff037230 */ /* 0x100fe40000004100 */
[----:B------:R-:W-:Y:S01]  /*7150*/  FMUL R22, R47, R26 ;  /* 0x0000001a2f167220 */ /* 0x000fe20000400000 */
[C---:B------:R-:W-:Y:S01]  /*7160*/  FFMA R20, R49.reuse, R2, R20 ;  /* 0x0000000231147223 */ /* 0x040fe20000000014 */
[C---:B------:R-:W-:Y:S01]  /*7170*/  FFMA R21, R49.reuse, R0, R21 ;  /* 0x0000000031157223 */ /* 0x040fe20000000015 */
[----:B------:R1:W-:Y:S01]  /*7180*/  STS.128 [R100+0x2000], R52 ;  /* 0x0020003464007388 */ /* 0x0003e20000000c00 */
[----:B------:R-:W-:Y:S02]  /*7190*/  HADD2.F32 R0, -RZ, R71.H1_H1 ;  /* 0x30000047ff007230 */ /* 0x000fe40000004100 */
[----:B------:R-:W-:Y:S01]  /*71a0*/  FFMA R22, R49, R3, R22 ;  /* 0x0000000331167223 */ /* 0x000fe20000000016 */
[----:B------:R-:W-:Y:S01]  /*71b0*/  FMUL R27, R47, R27 ;  /* 0x0000001b2f1b7220 */ /* 0x000fe20000400000 */
[--C-:B------:R-:W-:Y:S01]  /*71c0*/  HADD2.F32 R2, -RZ, R76.reuse.H0_H0 ;  /* 0x2000004cff027230 */ /* 0x100fe20000004100 */
[----:B------:R-:W-:Y:S01]  /*71d0*/  F2FP.F16.F32.PACK_AB R8, R9, R8 ;  /* 0x000000080908723e */ /* 0x000fe200000000ff */
[----:B------:R-:W-:Y:S01]  /*71e0*/  HADD2.F32 R3, -RZ, R76.H1_H1 ;  /* 0x3000004cff037230 */ /* 0x000fe20000004100 */
[----:B------:R-:W-:Y:S01]  /*71f0*/  F2FP.F16.F32.PACK_AB R9, R15, R10 ;  /* 0x0000000a0f09723e */ /* 0x000fe200000000ff */
[----:B------:R-:W-:Y:S01]  /*7200*/  FMUL R25, R47, R29 ;  /* 0x0000001d2f197220 */ /* 0x000fe20000400000 */
[--C-:B------:R-:W-:Y:S01]  /*7210*/  HADD2.F32 R4, -RZ, R77.reuse.H0_H0 ;  /* 0x2000004dff047230 */ /* 0x100fe20000004100 */
[----:B------:R-:W-:Y:S01]  /*7220*/  F2FP.F16.F32.PACK_AB R10, R13, R12 ;  /* 0x0000000c0d0a723e */ /* 0x000fe200000000ff */
[----:B------:R-:W-:Y:S01]  /*7230*/  FMUL R26, R47, R30 ;  /* 0x0000001e2f1a7220 */ /* 0x000fe20000400000 */
[----:B------:R-:W-:Y:S01]  /*7240*/  F2FP.F16.F32.PACK_AB R11, R19, R14 ;  /* 0x0000000e130b723e */ /* 0x000fe200000000ff */
[C---:B------:R-:W-:Y:S01]  /*7250*/  FFMA R27, R49.reuse, R0, R27 ;  /* 0x00000000311b7223 */ /* 0x040fe2000000001b */
[C---:B------:R-:W-:Y:S01]  /*7260*/  FFMA R24, R49.reuse, R2, R24 ;  /* 0x0000000231187223 */ /* 0x040fe20000000018 */
[----:B------:R-:W-:Y:S02]  /*7270*/  HADD2.F32 R0, -RZ, R77.H1_H1 ;  /* 0x3000004dff007230 */ /* 0x000fe40000004100 */
[----:B------:R-:W-:Y:S01]  /*7280*/  FFMA R25, R49, R3, R25 ;  /* 0x0000000331197223 */ /* 0x000fe20000000019 */
[----:B------:R1:W-:Y:S01]  /*7290*/  STS.128 [R99+0x2010], R8 ;  /* 0x0020100863007388 */ /* 0x0003e20000000c00 */
[----:B------:R-:W-:Y:S01]  /*72a0*/  FMUL R31, R47, R31 ;  /* 0x0000001f2f1f7220 */ /* 0x000fe20000400000 */
[--C-:B------:R-:W-:Y:S02]  /*72b0*/  HADD2.F32 R2, -RZ, R78.reuse.H0_H0 ;  /* 0x2000004eff027230 */ /* 0x100fe40000004100 */
[----:B------:R-:W-:Y:S01]  /*72c0*/  FFMA R26, R49, R4, R26 ;  /* 0x00000004311a7223 */ /* 0x000fe2000000001a */
[----:B------:R-:W-:Y:S02]  /*72d0*/  HADD2.F32 R3, -RZ, R78.H1_H1 ;  /* 0x3000004eff037230 */ /* 0x000fe40000004100 */
[----:B------:R-:W-:Y:S01]  /*72e0*/  FMUL R29, R47, R33 ;  /* 0x000000212f1d7220 */ /* 0x000fe20000400000 */
[--C-:B------:R-:W-:Y:S01]  /*72f0*/  HADD2.F32 R4, -RZ, R79.reuse.H0_H0 ;  /* 0x2000004fff047230 */ /* 0x100fe20000004100 */
[----:B------:R-:W-:Y:S01]  /*7300*/  F2FP.F16.F32.PACK_AB R16, R17, R16 ;  /* 0x000000101110723e */ /* 0x000fe200000000ff */
[----:B------:R-:W-:Y:S01]  /*7310*/  FMUL R30, R47, R34 ;  /* 0x000000222f1e7220 */ /* 0x000fe20000400000 */
        /* <DEDUP_REMOVED lines=14> */
[----:B------:R-:W-:Y:S02]  /*7400*/  F2FP.F16.F32.PACK_AB R27, R35, R30 ;  /* 0x0000001e231b723e */ /* 0x000fe400000000ff */
[----:B------:R-:W-:Y:S02]  /*7410*/  LEA R0, R65, UR48, 0x3 ;  /* 0x0000003041007c11 */ /* 0x000fe4000f8e18ff */
[----:B------:R-:W-:Y:S01]  /*7420*/  @P6 SHF.L.U32 R2, R97, 0x1f, RZ ;  /* 0x0000001f61026819 */ /* 0x000fe200000006ff */
        /* <DEDUP_REMOVED lines=9> */
[----:B------:R-:W-:Y:S02]  /*74c0*/  UIADD3 UR8, UP0, UPT, UR52, 0x680, URZ ;  /* 0x0000068034087890 */ /* 0x000fe4000ff1e0ff */
[----:B------:R-:W-:Y:S02]  /*74d0*/  UIADD3 UR5, UPT, UPT, UR41, 0x20, URZ ;  /* 0x0000002029057890 */ /* 0x000fe4000fffe0ff */
[----:B------:R-:W-:Y:S02]  /*74e0*/  UIADD3 UR4, UPT, UPT, UR48, 0x2200, URZ ;  /* 0x0000220030047890 */ /* 0x000fe4000fffe0ff */
[----:B------:R-:W-:Y:S01]  /*74f0*/  UIADD3.X UR9, UPT, UPT, URZ, UR53, URZ, UP0, !UPT ;  /* 0x00000035ff097290 */ /* 0x000fe200087fe4ff */
[----:B------:R-:W-:Y:S01]  /*7500*/  UMOV UR6, UR42 ;  /* 0x0000002a00067c82 */ /* 0x000fe20008000000 */
[----:B------:R-:W-:Y:S07]  /*7510*/  UMOV UR7, UR36 ;  /* 0x0000002400077c82 */ /* 0x000fee0008000000 */
[----:B------:R2:W-:Y:S01]  /*7520*/  UTMASTG.3D [UR4], [UR8] ;  /* 0x00000004080073b5 */ /* 0x0005e20008010000 */
[----:B------:R0:W-:Y:S01]  /*7530*/  UTMACMDFLUSH ;  /* 0x00000000000079b7 */ /* 0x0001e20000000000 */
[----:B--2---:R-:W-:Y:S04]  /*7540*/  DEPBAR.LE SB0, 0x1 ;  /* 0x000080400000791a */ /* 0x004fe80000000000 */
.L_x_117:
[----:B------:R-:W-:Y:S05]  /*7550*/  BSYNC.RECONVERGENT B0 ;  /* 0x0000000000007941 */ /* 0x000fea0003800200 */
.L_x_116:
[----:B------:R-:W-:Y:S01]  /*7560*/  BAR.SYNC.DEFER_BLOCKING 0x1, 0x80 ;  /* 0x0042000000007b1d */ /* 0x000fe20000010000 */
[----:B------:R-:W-:Y:S04]  /*7570*/  UIADD3 UR40, UPT, UPT, UR51, 0x1, URZ ;  /* 0x0000000133287890 */ /* 0x000fe8000fffe0ff */
[----:B------:R-:W-:Y:S04]  /*7580*/  UISETP.NE.AND UP0, UPT, UR40, 0x4, UPT ;  /* 0x000000042800788c */ /* 0x000fe8000bf05270 */
[----:B------:R-:W-:Y:S01]  /*7590*/  USEL UR40, UR40, URZ, UP0 ;  /* 0x000000ff28287287 */ /* 0x000fe20008000000 */
[----:B------:R2:W-:Y:S01]  /*75a0*/  @P6 SYNCS.ARRIVE.TRANS64.RED.A1T0 RZ, [R72+URZ], RZ ;  /* 0x000000ff48ff69a7 */ /* 0x0005e200081004ff */
[----:B------:R-:W-:Y:S01]  /*75b0*/  BSSY B1, `(.L_x_118) ;  /* 0x0000017000017945 */ /* 0x000fe20003800000 */
[----:B------:R-:W4:Y:S02]  /*75c0*/  @P6 SYNCS.PHASECHK.TRANS64.TRYWAIT P0, [R0+URZ+0x60], R2 ;  /* 0x00006002000065a7 */ /* 0x000f2400080011ff */
[----:B----4-:R-:W-:Y:S01]  /*75d0*/  @P6 SEL R66, RZ, 0x1, !P0 ;  /* 0x00000001ff426807 */ /* 0x010fe20004000000 */
[----:B--2---:R-:W-:Y:S06]  /*75e0*/  @!P6 BRA `(.L_x_119) ;  /* 0x00000000004ce947 */ /* 0x004fec0003800000 */
        /* <DEDUP_REMOVED lines=9> */
[----:B------:R-:W-:Y:S04]  /*7680*/  SHF.L.U32 R6, R97, 0x1f, RZ ;  /* 0x0000001f61067819 */ /* 0x000fe800000006ff */
[----:B------:R-:W2:Y:S02]  /*7690*/  SYNCS.PHASECHK.TRANS64.TRYWAIT P0, [R0+URZ+0x60], R6 ;  /* 0x00006006000075a7 */ /* 0x000ea400080011ff */
[----:B--2---:R-:W-:Y:S05]  /*76a0*/  @!P0 BRA `(.L_x_122) ;  /* 0x0000002400948947 */ /* 0x004fea0003800000 */
.L_x_121:
[----:B------:R-:W-:Y:S05]  /*76b0*/  BSYNC B0 ;  /* 0x0000000000007941 */ /* 0x000fea0003800000 */
.L_x_120:
[----:B------:R-:W-:Y:S02]  /*76c0*/  ISETP.NE.AND P0, PT, R67, RZ, PT ;  /* 0x000000ff4300720c */ /* 0x000fe40003f05270 */
[----:B------:R-:W-:Y:S11]  /*76d0*/  IADD3 R65, PT, PT, R65, 0x1, RZ ;  /* 0x0000000141417810 */ /* 0x000ff60007ffe0ff */
[----:B------:R4:W1:Y:S04]  /*76e0*/  @P0 LDS.128 R56, [R5] ;  /* 0x0000000005380984 */ /* 0x0008680000000c00 */
[----:B------:R4:W1:Y:S04]  /*76f0*/  @P0 LDS.128 R60, [R4+0x10] ;  /* 0x00001000043c0984 */ /* 0x0008680000000c00 */
[----:B------:R4:W1:Y:S04]  /*7700*/  @P0 LDS.128 R68, [R3+0x20] ;  /* 0x0000200003440984 */ /* 0x0008680000000c00 */
[----:B------:R4:W1:Y:S02]  /*7710*/  @P0 LDS.128 R76, [R2+0x30] ;  /* 0x00003000024c0984 */ /* 0x0008640000000c00 */
.L_x_119:
[----:B------:R-:W-:Y:S05]  /*7720*/  BSYNC B1 ;  /* 0x0000000000017941 */ /* 0x000fea0003800000 */
.L_x_118:
        /* <DEDUP_REMOVED lines=21> */
.L_x_123:
        /* <DEDUP_REMOVED lines=146> */
.L_x_125:
[----:B------:R-:W-:Y:S05]  /*81a0*/  BSYNC.RECONVERGENT B0 ;  /* 0x0000000000007941 */ /* 0x000fea0003800200 */
.L_x_124:
        /* <DEDUP_REMOVED lines=21> */
.L_x_129:
[----:B------:R-:W-:Y:S05]  /*8300*/  BSYNC B0 ;  /* 0x0000000000007941 */ /* 0x000fea0003800000 */
.L_x_128:
[----:B------:R-:W-:Y:S11]  /*8310*/  ISETP.NE.AND P0, PT, R67, RZ, PT ;  /* 0x000000ff4300720c */ /* 0x000ff60003f05270 */
[----:B------:R-:W-:Y:S02]  /*8320*/  @!UPT UIADD3 URZ, UPT, UPT, URZ, URZ, URZ ;  /* 0x000000fffffff290 */ /* 0x000fe4000fffe0ff */
[----:B------:R4:W1:Y:S04]  /*8330*/  @P0 LDS.128 R56, [R4] ;  /* 0x0000000004380984 */ /* 0x0008680000000c00 */
[----:B------:R4:W1:Y:S04]  /*8340*/  @P0 LDS.128 R60, [R3+0x10] ;  /* 0x00001000033c0984 */ /* 0x0008680000000c00 */
[----:B------:R4:W1:Y:S04]  /*8350*/  @P0 LDS.128 R68, [R2+0x20] ;  /* 0x0000200002440984 */ /* 0x0008680000000c00 */
[----:B------:R4:W1:Y:S02]  /*8360*/  @P0 LDS.128 R76, [R65+0x30] ;  /* 0x00003000414c0984 */ /* 0x0008640000000c00 */
.L_x_127:
[----:B------:R-:W-:Y:S05]  /*8370*/  BSYNC B1 ;  /* 0x0000000000017941 */ /* 0x000fea0003800000 */
.L_x_126:
        /* <DEDUP_REMOVED lines=21> */
.L_x_131:
[----:B------:R-:W-:Y:S01]  /*84d0*/  ISETP.NE.AND P0, PT, R102, RZ, PT ;  /* 0x000000ff6600720c */ /* 0x000fe20003f05270 */
[----:B------:R-:W-:Y:S05]  /*84e0*/  WARPSYNC.ALL ;  /* 0x0000000000007948 */ /* 0x000fea0003800000 */
[----:B------:R-:W-:Y:S01]  /*84f0*/  R2UR UR4, R48 ;  /* 0x00000000300472ca */ /* 0x000fe200000e0000 */
[--C-:B-1----:R-:W-:Y:S01]  /*8500*/  HADD2.F32 R0, -RZ, R56.reuse.H0_H0 ;  /* 0x20000038ff007230 */ /* 0x102fe20000004100 */
[----:B------:R-:W-:Y:S01]  /*8510*/  R2UR UR5, R64 ;  /* 0x00000000400572ca */ /* 0x000fe200000e0000 */
[----:B----4-:R-:W-:Y:S01]  /*8520*/  HADD2.F32 R2, -RZ, R56.H1_H1 ;  /* 0x30000038ff027230 */ /* 0x010fe20000004100 */
[----:B------:R-:W-:Y:S01]  /*8530*/  BSSY.RECONVERGENT B0, `(.L_x_132) ;  /* 0x0000089000007945 */ /* 0x000fe20003800200 */
[--C-:B------:R-:W-:Y:S02]  /*8540*/  HADD2.F32 R3, -RZ, R57.reuse.H0_H0 ;  /* 0x20000039ff037230 */ /* 0x100fe40000004100 */
[----:B------:R-:W-:Y:S02]  /*8550*/  HADD2.F32 R48, -RZ, R57.H1_H1 ;  /* 0x30000039ff307230 */ /* 0x000fe40000004100 */
[--C-:B------:R-:W-:Y:S02]  /*8560*/  HADD2.F32 R50, -RZ, R58.reuse.H0_H0 ;  /* 0x2000003aff327230 */ /* 0x100fe40000004100 */
[----:B------:R-:W-:Y:S02]  /*8570*/  HADD2.F32 R51, -RZ, R58.H1_H1 ;  /* 0x3000003aff337230 */ /* 0x000fe40000004100 */
[----:B------:R-:W1:Y:S01]  /*8580*/  LDTM.x32 R4, tmem[UR4+0x60] ;  /* 0x00006004000479ee */ /* 0x000e6200082c0000 */
[----:B------:R-:W-:Y:S01]  /*8590*/  NOP ;  /* 0x0000000000007918 */ /* 0x000fe20000000000 */
[----:B------:R-:W-:Y:S01]  /*85a0*/  UIADD3 UR5, UPT, UPT, UR5, 0xf0, URZ ;  /* 0x000000f005057890 */ /* 0x000fe2000fffe0ff */
[--C-:B------:R-:W-:Y:S02]  /*85b0*/  HADD2.F32 R52, -RZ, R59.reuse.H0_H0 ;  /* 0x2000003bff347230 */ /* 0x100fe40000004100 */
[----:B------:R-:W-:Y:S01]  /*85c0*/  HADD2.F32 R53, -RZ, R59.H1_H1 ;  /* 0x3000003bff357230 */ /* 0x000fe20000004100 */
[----:B------:R-:W-:Y:S01]  /*85d0*/  UPRMT UR5, UR37, 0x654, UR5 ;  /* 0x0000065425057896 */ /* 0x000fe20008000005 */
[--C-:B------:R-:W-:Y:S02]  /*85e0*/  HADD2.F32 R54, -RZ, R60.reuse.H0_H0 ;  /* 0x2000003cff367230 */ /* 0x100fe40000004100 */
[----:B------:R-:W-:Y:S02]  /*85f0*/  HADD2.F32 R55, -RZ, R60.H1_H1 ;  /* 0x3000003cff377230 */ /* 0x000fe40000004100 */
[--C-:B------:R-:W-:Y:S02]  /*8600*/  HADD2.F32 R56, -RZ, R61.reuse.H0_H0 ;  /* 0x2000003dff387230 */ /* 0x100fe40000004100 */
[----:B------:R-:W-:Y:S02]  /*8610*/  HADD2.F32 R57, -RZ, R61.H1_H1 ;  /* 0x3000003dff397230 */ /* 0x000fe40000004100 */
[----:B-1----:R-:W-:Y:S01]  /*8620*/  SYNCS.ARRIVE.TRANS64.RED.A1T0 RZ, [UR5], RZ ;  /* 0x000000ffffff79a7 */ /* 0x002fe20008100405 */
[--C-:B------:R-:W-:Y:S02]  /*8630*/  HADD2.F32 R58, -RZ, R62.reuse.H0_H0 ;  /* 0x2000003eff3a7230 */ /* 0x100fe40000004100 */
[----:B------:R-:W-:Y:S02]  /*8640*/  HADD2.F32 R59, -RZ, R62.H1_H1 ;  /* 0x3000003eff3b7230 */ /* 0x000fe40000004100 */
[--C-:B------:R-:W-:Y:S02]  /*8650*/  HADD2.F32 R60, -RZ, R63.reuse.H0_H0 ;  /* 0x2000003fff3c7230 */ /* 0x100fe40000004100 */
[----:B------:R-:W-:Y:S02]  /*8660*/  HADD2.F32 R61, -RZ, R63.H1_H1 ;  /* 0x3000003fff3d7230 */ /* 0x000fe40000004100 */
[C---:B------:R-:W-:Y:S01]  /*8670*/  FMUL R4, R47.reuse, R4 ;  /* 0x000000042f047220 */ /* 0x040fe20000400000 */
[C---:B------:R-:W-:Y:S01]  /*8680*/  FMUL R5, R47.reuse, R5 ;  /* 0x000000052f057220 */ /* 0x040fe20000400000 */
[C---:B------:R-:W-:Y:S01]  /*8690*/  FMUL R6, R47.reuse, R6 ;  /* 0x000000062f067220 */ /* 0x040fe20000400000 */
[----:B------:R-:W-:Y:S01]  /*86a0*/  FMUL R7, R47, R7 ;  /* 0x000000072f077220 */ /* 0x000fe20000400000 */
[C---:B------:R-:W-:Y:S01]  /*86b0*/  FFMA R4, R49.reuse, R0, R4 ;  /* 0x0000000031047223 */ /* 0x040fe20000000004 */
[C---:B------:R-:W-:Y:S01]  /*86c0*/  FFMA R5, R49.reuse, R2, R5 ;  /* 0x0000000231057223 */ /* 0x040fe20000000005 */
[C---:B------:R-:W-:Y:S01]  /*86d0*/  FFMA R6, R49.reuse, R3, R6 ;  /* 0x0000000331067223 */ /* 0x040fe20000000006 */
[----:B------:R-:W-:Y:S01]  /*86e0*/  FFMA R7, R49, R48, R7 ;  /* 0x0000003031077223 */ /* 0x000fe20000000007 */
[C---:B------:R-:W-:Y:S01]  /*86f0*/  FMUL R8, R47.reuse, R8 ;  /* 0x000000082f087220 */ /* 0x040fe20000400000 */
[----:B------:R-:W-:Y:S01]  /*8700*/  FMUL R9, R47, R9 ;  /* 0x000000092f097220 */ /* 0x000fe20000400000 */
[----:B------:R-:W-:Y:S01]  /*8710*/  F2FP.F16.F32.PACK_AB R4, R5, R4 ;  /* 0x000000040504723e */ /* 0x000fe200000000ff */
[----:B------:R-:W-:Y:S01]  /*8720*/  FMUL R0, R47, R10 ;  /* 0x0000000a2f007220 */ /* 0x000fe20000400000 */
[----:B------:R-:W-:Y:S01]  /*8730*/  F2FP.F16.F32.PACK_AB R5, R7, R6 ;  /* 0x000000060705723e */ /* 0x000fe200000000ff */
[C---:B------:R-:W-:Y:S01]  /*8740*/  FFMA R8, R49.reuse, R50, R8 ;  /* 0x0000003231087223 */ /* 0x040fe20000000008 */
[C---:B------:R-:W-:Y:S01]  /*8750*/  FFMA R9, R49.reuse, R51, R9 ;  /* 0x0000003331097223 */ /* 0x040fe20000000009 */
[----:B------:R-:W-:Y:S01]  /*8760*/  FFMA R0, R49, R52, R0 ;  /* 0x0000003431007223 */ /* 0x000fe20000000000 */
[C---:B------:R-:W-:Y:S01]  /*8770*/  FMUL R2, R47.reuse, R11 ;  /* 0x0000000b2f027220 */ /* 0x040fe20000400000 */
[C---:B------:R-:W-:Y:S01]  /*8780*/  FMUL R3, R47.reuse, R12 ;  /* 0x0000000c2f037220 */ /* 0x040fe20000400000 */
[----:B------:R-:W-:Y:S01]  /*8790*/  FMUL R10, R47, R13 ;  /* 0x0000000d2f0a7220 */ /* 0x000fe20000400000 */
[----:B------:R-:W-:Y:S01]  /*87a0*/  F2FP.F16.F32.PACK_AB R6, R9, R8 ;  /* 0x000000080906723e */ /* 0x000fe200000000ff */
[C---:B------:R-:W-:Y:S01]  /*87b0*/  FFMA R2, R49.reuse, R53, R2 ;  /* 0x0000003531027223 */ /* 0x040fe20000000002 */
[C---:B------:R-:W-:Y:S01]  /*87c0*/  FFMA R3, R49.reuse, R54, R3 ;  /* 0x0000003631037223 */ /* 0x040fe20000000003 */
[----:B------:R-:W-:Y:S01]  /*87d0*/  FFMA R10, R49, R55, R10 ;  /* 0x00000037310a7223 */ /* 0x000fe2000000000a */
[C---:B------:R-:W-:Y:S01]  /*87e0*/  FMUL R11, R47.reuse, R14 ;  /* 0x0000000e2f0b7220 */ /* 0x040fe20000400000 */
[C---:B------:R-:W-:Y:S01]  /*87f0*/  FMUL R15, R47.reuse, R15 ;  /* 0x0000000f2f0f7220 */ /* 0x040fe20000400000 */
[C---:B------:R-:W-:Y:S01]  /*8800*/  FMUL R12, R47.reuse, R16 ;  /* 0x000000102f0c7220 */ /* 0x040fe20000400000 */
[----:B------:R-:W-:Y:S01]  /*8810*/  FMUL R13, R47, R17 ;  /* 0x000000112f0d7220 */ /* 0x000fe20000400000 */
[----:B------:R-:W-:Y:S01]  /*8820*/  FFMA R11, R49, R56, R11 ;  /* 0x00000038310b7223 */ /* 0x000fe2000000000b */
[----:B------:R-:W-:Y:S01]  /*8830*/  FMUL R14, R47, R18 ;  /* 0x000000122f0e7220 */ /* 0x000fe20000400000 */
[----:B------:R-:W-:Y:S01]  /*8840*/  FFMA R15, R49, R57, R15 ;  /* 0x00000039310f7223 */ /* 0x000fe2000000000f */
[--C-:B------:R-:W-:Y:S02]  /*8850*/  HADD2.F32 R62, -RZ, R68.reuse.H0_H0 ;  /* 0x20000044ff3e7230 */ /* 0x100fe40000004100 */
[----:B------:R-:W-:Y:S01]  /*8860*/  FMUL R19, R47, R19 ;  /* 0x000000132f137220 */ /* 0x000fe20000400000 */
[----:B------:R-:W-:Y:S01]  /*8870*/  F2FP.F16.F32.PACK_AB R7, R2, R0 ;  /* 0x000000000207723e */ /* 0x000fe200000000ff */
[----:B------:R-:W-:Y:S01]  /*8880*/  FFMA R12, R49, R58, R12 ;  /* 0x0000003a310c7223 */ /* 0x000fe2000000000c */
[----:B------:R-:W-:Y:S02]  /*8890*/  HADD2.F32 R63, -RZ, R68.H1_H1 ;  /* 0x30000044ff3f7230 */ /* 0x000fe40000004100 */
[----:B------:R-:W-:Y:S01]  /*88a0*/  FMUL R16, R47, R20 ;  /* 0x000000142f107220 */ /* 0x000fe20000400000 */
[----:B------:R-:W-:Y:S01]  /*88b0*/  FFMA R13, R49, R59, R13 ;  /* 0x0000003b310d7223 */ /* 0x000fe2000000000d */
[----:B------:R1:W-:Y:S01]  /*88c0*/  STS.128 [R100+0x6000], R4 ;  /* 0x0060000464007388 */ /* 0x0003e20000000c00 */
[--C-:B------:R-:W-:Y:S02]  /*88d0*/  HADD2.F32 R64, -RZ, R69.reuse.H0_H0 ;  /* 0x20000045ff407230 */ /* 0x100fe40000004100 */
[----:B------:R-:W-:Y:S01]  /*88e0*/  FMUL R17, R47, R21 ;  /* 0x000000152f117220 */ /* 0x000fe20000400000 */
[----:B------:R-:W-:Y:S01]  /*88f0*/  FFMA R14, R49, R60, R14 ;  /* 0x0000003c310e7223 */ /* 0x000fe2000000000e */
[----:B------:R-:W-:Y:S02]  /*8900*/  HADD2.F32 R65, -RZ, R69.H1_H1 ;  /* 0x30000045ff417230 */ /* 0x000fe40000004100 */
[----:B------:R-:W-:Y:S01]  /*8910*/  FMUL R18, R47, R22 ;  /* 0x000000162f127220 */ /* 0x000fe20000400000 */
[----:B------:R-:W-:Y:S01]  /*8920*/  FFMA R19, R49, R61, R19 ;  /* 0x0000003d31137223 */ /* 0x000fe20000000013 */
        /* <DEDUP_REMOVED lines=11> */
[----:B------:R-:W-:Y:S01]  /*89e0*/  F2FP.F16.F32.PACK_AB R8, R10, R3 ;  /* 0x000000030a08723e */ /* 0x000fe200000000ff */
[----:B------:R-:W-:Y:S01]  /*89f0*/  FFMA R23, R49, R65, R23 ;  /* 0x0000004131177223 */ /* 0x000fe20000000017 */
[----:B------:R-:W-:Y:S01]  /*8a00*/  F2FP.F16.F32.PACK_AB R9, R15, R11 ;  /* 0x0000000b0f09723e */ /* 0x000fe200000000ff */
[--C-:B------:R-:W-:Y:S02]  /*8a10*/  HADD2.F32 R70, -RZ, R76.reuse.H0_H0 ;  /* 0x2000004cff467230 */ /* 0x100fe40000004100 */
[----:B------:R-:W-:Y:S01]  /*8a20*/  FMUL R27, R47, R27 ;  /* 0x0000001b2f1b7220 */ /* 0x000fe20000400000 */
[----:B------:R-:W-:Y:S01]  /*8a30*/  F2FP.F16.F32.PACK_AB R10, R13, R12 ;  /* 0x0000000c0d0a723e */ /* 0x000fe200000000ff */
[----:B------:R-:W-:Y:S01]  /*8a40*/  FFMA R20, R49, R66, R20 ;  /* 0x0000004231147223 */ /* 0x000fe20000000014 */
[----:B------:R-:W-:Y:S01]  /*8a50*/  F2FP.F16.F32.PACK_AB R11, R19, R14 ;  /* 0x0000000e130b723e */ /* 0x000fe200000000ff */
[----:B------:R-:W-:Y:S02]  /*8a60*/  HADD2.F32 R71, -RZ, R76.H1_H1 ;  /* 0x3000004cff477230 */ /* 0x000fe40000004100 */
[----:B------:R-:W-:Y:S01]  /*8a70*/  FMUL R24, R47, R28 ;  /* 0x0000001c2f187220 */ /* 0x000fe20000400000 */
[----:B------:R-:W-:Y:S01]  /*8a80*/  FFMA R21, R49, R67, R21 ;  /* 0x0000004331157223 */ /* 0x000fe20000000015 */
[--C-:B------:R-:W-:Y:S01]  /*8a90*/  HADD2.F32 R72, -RZ, R77.reuse.H0_H0 ;  /* 0x2000004dff487230 */ /* 0x100fe20000004100 */
[----:B------:R1:W-:Y:S01]  /*8aa0*/  STS.128 [R99+0x6010], R8 ;  /* 0x0060100863007388 */ /* 0x0003e20000000c00 */
        /* <DEDUP_REMOVED lines=49> */
.L_x_133:
[----:B------:R-:W-:Y:S05]  /*8dc0*/  BSYNC.RECONVERGENT B0 ;  /* 0x0000000000007941 */ /* 0x000fea0003800200 */
.L_x_132:
[----:B------:R-:W-:Y:S01]  /*8dd0*/  BAR.SYNC.DEFER_BLOCKING 0x1, 0x80 ;  /* 0x0042000000007b1d */ /* 0x000fe20000010000 */
[----:B------:R-:W-:Y:S01]  /*8de0*/  UISETP.NE.AND UP0, UPT, UR49, -0x4, UPT ;  /* 0xfffffffc3100788c */ /* 0x000fe2000bf05270 */
[----:B------:R-:W-:Y:S08]  /*8df0*/  IADD3 R45, PT, PT, R45, 0x1, RZ ;  /* 0x000000012d2d7810 */ /* 0x000ff00007ffe0ff */
[----:B------:R-:W-:Y:S05]  /*8e00*/  BRA.U !UP0, `(.L_x_134) ;  /* 0x0000000108287547 */ /* 0x000fea000b800000 */
[----:B------:R-:W-:Y:S01]  /*8e10*/  ISETP.NE.AND P0, PT, R107, RZ, PT ;  /* 0x000000ff6b00720c */ /* 0x000fe20003f05270 */
[----:B------:R-:W-:Y:S01]  /*8e20*/  IMAD.U32 R2, RZ, RZ, UR51 ;  /* 0x00000033ff027e24 */ /* 0x000fe2000f8e00ff */
[----:B------:R-:W-:Y:S01]  /*8e30*/  UIADD3 UR51, UPT, UPT, UR51, 0x1, URZ ;  /* 0x0000000133337890 */ /* 0x000fe2000fffe0ff */
[----:B------:R-:W-:Y:S03]  /*8e40*/  IMAD.U32 R0, RZ, RZ, UR37 ;  /* 0x00000025ff007e24 */ /* 0x000fe6000f8e00ff */
[----:B------:R-:W-:Y:S04]  /*8e50*/  UISETP.NE.AND UP0, UPT, UR51, 0x4, UPT ;  /* 0x000000043300788c */ /* 0x000fe8000bf05270 */
[----:B------:R-:W-:Y:S03]  /*8e60*/  USEL UR51, UR51, URZ, UP0 ;  /* 0x000000ff33337287 */ /* 0x000fe60008000000 */
[----:B------:R-:W-:Y:S05]  /*8e70*/  @P0 LEA R2, R2, UR48, 0x3 ;  /* 0x0000003002020c11 */ /* 0x000fea000f8e18ff */
[----:B------:R-:W-:Y:S05]  /*8e80*/  @P0 VIADD R2, R2, 0x80 ;  /* 0x0000008002020836 */ /* 0x000fea0000000000 */
[----:B------:R-:W-:Y:S04]  /*8e90*/  @P0 PRMT R0, R0, 0x654, R2 ;  /* 0x0000065400000816 */ /* 0x000fe80000000002 */
[----:B------:R2:W-:Y:S03]  /*8ea0*/  @P0 SYNCS.ARRIVE.TRANS64.RED.A1T0 RZ, [R0+URZ], RZ ;  /* 0x000000ff00ff09a7 */ /* 0x0005e600081004ff */
.L_x_134:
[----:B------:R-:W-:Y:S01]  /*8eb0*/  ISETP.NE.AND P2, PT, R103, RZ, PT ;  /* 0x000000ff6700720c */ /* 0x000fe20003f45270 */
[----:B------:R-:W-:Y:S01]  /*8ec0*/  UIADD3 UR49, UPT, UPT, UR49, 0x4, URZ ;  /* 0x0000000431317890 */ /* 0x000fe2000fffe0ff */
[----:B------:R-:W-:Y:S01]  /*8ed0*/  ISETP.NE.AND P0, PT, R105, 0x2, PT ;  /* 0x000000026900780c */ /* 0x000fe20003f05270 */
[----:B------:R-:W-:Y:S01]  /*8ee0*/  IMAD.IADD R20, R43, 0x1, R86 ;  /* 0x000000012b147824 */ /* 0x000fe200078e0256 */
[----:B------:R-:W-:Y:S01]  /*8ef0*/  ISETP.NE.AND P1, PT, R45, 0x4, PT ;  /* 0x000000042d00780c */ /* 0x000fe20003f25270 */
[----:B------:R-:W-:Y:S01]  /*8f00*/  IMAD.IADD R21, R44, 0x1, R87 ;  /* 0x000000012c157824 */ /* 0x000fe200078e0257 */
[----:B------:R-:W-:Y:S02]  /*8f10*/  SEL R2, RZ, 0x1, P0 ;  /* 0x00000001ff027807 */ /* 0x000fe40000000000 */
[----:B--2---:R-:W-:Y:S02]  /*8f20*/  SEL R0, RZ, 0x1, P1 ;  /* 0x00000001ff007807 */ /* 0x004fe40000800000 */
[----:B------:R-:W-:Y:S02]  /*8f30*/  LOP3.LUT R95, R95, R2, RZ, 0x3c, !PT ;  /* 0x000000025f5f7212 */ /* 0x000fe400078e3cff */
[----:B------:R-:W-:Y:S02]  /*8f40*/  LOP3.LUT R96, R96, R0, RZ, 0x3c, !PT ;  /* 0x0000000060607212 */ /* 0x000fe400078e3cff */
[----:B------:R-:W-:Y:S02]  /*8f50*/  @P2 R2UR UR36, R94 ;  /* 0x000000005e2422ca */ /* 0x000fe400000e0000 */
[----:B------:R-:W-:Y:S02]  /*8f60*/  SEL R105, R105, RZ, P0 ;  /* 0x000000ff69697207 */ /* 0x000fe40000000000 */
[----:B------:R-:W-:Y:S01]  /*8f70*/  SEL R45, R45, RZ, P1 ;  /* 0x000000ff2d2d7207 */ /* 0x000fe20000800000 */
[----:B------:R-:W-:Y:S10]  /*8f80*/  @P2 BRA `(.L_x_135) ;  /* 0xffffffc000502947 */ /* 0x000ff4000383ffff */
[----:B------:R-:W-:-:S09]  /*8f90*/  UISETP.NE.AND UP0, UPT, UR50, URZ, UPT ;  /* 0x000000ff3200728c */ /* 0x000fd2000bf05270 */
[----:B------:R-:W-:Y:S05]  /*8fa0*/  BRA.U !UP0, `(.L_x_136) ;  /* 0x0000000108487547 */ /* 0x000fea000b800000 */
[----:B------:R-:W2:Y:S02]  /*8fb0*/  LDCU.64 UR4, c[0x0][0x890] ;  /* 0x00011200ff0477ac */ /* 0x000ea40008000a00 */
[----:B--2---:R-:W-:-:S04]  /*8fc0*/  UISETP.NE.U32.AND UP0, UPT, UR4, URZ, UPT ;  /* 0x000000ff0400728c */ /* 0x004fc8000bf05070 */
[----:B------:R-:W-:-:S09]  /*8fd0*/  UISETP.NE.AND.EX UP0, UPT, UR5, URZ, UPT, UP0 ;  /* 0x000000ff0500728c */ /* 0x000fd2000bf05300 */
[----:B------:R-:W-:Y:S05]  /*8fe0*/  BRA.U UP0, `(.L_x_137) ;  /* 0x00000001000c7547 */ /* 0x000fea000b800000 */
[----:B------:R-:W-:-:S13]  /*8ff0*/  FSETP.NEU.AND P0, PT, R49, RZ, PT ;  /* 0x000000ff3100720b */ /* 0x000fda0003f0d000 */
[----:B------:R-:W-:Y:S05]  /*9000*/  @!P0 EXIT ;  /* 0x000000000000894d */ /* 0x000fea0003800000 */
[----:B------:R-:W-:Y:S05]  /*9010*/  BRA `(.L_x_136) ;  /* 0x00000000002c7947 */ /* 0x000fea0003800000 */
.L_x_137:
[----:B------:R-:W-:Y:S01]  /*9020*/  ISETP.NE.AND P0, PT, R104, RZ, PT ;  /* 0x000000ff6800720c */ /* 0x000fe20003f05270 */
[----:B------:R-:W-:-:S12]  /*9030*/  BSSY.RECONVERGENT B0, `(.L_x_136) ;  /* 0x0000009000007945 */ /* 0x000fd80003800200 */
[----:B------:R-:W-:Y:S05]  /*9040*/  @P0 BRA `(.L_x_138) ;  /* 0x0000000000140947 */ /* 0x000fea0003800000 */
[----:B------:R-:W2:Y:S02]  /*9050*/  LDCU.64 UR4, c[0x0][0x888] ;  /* 0x00011100ff0477ac */ /* 0x000ea40008000a00 */
[----:B--2---:R-:W-:-:S04]  /*9060*/  ISETP.NE.U32.AND P0, PT, RZ, UR4, PT ;  /* 0x00000004ff007c0c */ /* 0x004fc8000bf05070 */
[----:B------:R-:W-:-:S13]  /*9070*/  ISETP.NE.AND.EX P0, PT, RZ, UR5, PT, P0 ;  /* 0x00000005ff007c0c */ /* 0x000fda000bf05300 */
[----:B------:R-:W-:Y:S05]  /*9080*/  @!P0 EXIT ;  /* 0x000000000000894d */ /* 0x000fea0003800000 */
[----:B------:R-:W-:Y:S05]  /*9090*/  BRA `(.L_x_139) ;  /* 0x0000000000087947 */ /* 0x000fea0003800000 */
.L_x_138:
[----:B------:R-:W-:-:S13]  /*90a0*/  FSETP.NEU.AND P0, PT, R49, RZ, PT ;  /* 0x000000ff3100720b */ /* 0x000fda0003f0d000 */
[----:B------:R-:W-:Y:S05]  /*90b0*/  @!P0 EXIT ;  /* 0x000000000000894d */ /* 0x000fea0003800000 */
.L_x_139:
[----:B------:R-:W-:Y:S05]  /*90c0*/  BSYNC.RECONVERGENT B0 ;  /* 0x0000000000007941 */ /* 0x000fea0003800200 */
.L_x_136:
[----:B------:R-:W-:Y:S01]  /*90d0*/  ULEA UR4, UR51, UR48, 0x3 ;  /* 0x0000003033047291 */ /* 0x000fe2000f8e18ff */
[----:B------:R-:W-:-:S04]  /*90e0*/  DEPBAR.LE SB0, 0x0 ;  /* 0x000080000000791a */ /* 0x000fc80000000000 */
[----:B------:R-:W-:-:S04]  /*90f0*/  UIADD3 UR4, UPT, UPT, UR4, 0x80, URZ ;  /* 0x0000008004047890 */ /* 0x000fc8000fffe0ff */
[----:B------:R-:W-:-:S09]  /*9100*/  UPRMT UR4, UR37, 0x654, UR4 ;  /* 0x0000065425047896 */ /* 0x000fd20008000004 */
[----:B------:R-:W-:Y:S01]  /*9110*/  SYNCS.ARRIVE.TRANS64.RED.A1T0 RZ, [UR4], RZ ;  /* 0x000000ffffff79a7 */ /* 0x000fe20008100404 */
[----:B------:R-:W-:Y:S05]  /*9120*/  EXIT ;  /* 0x000000000000794d */ /* 0x000fea0003800000 */
.L_x_24:
[----:B--2---:R2:W4:Y:S02]  /*9130*/  SYNCS.PHASECHK.TRANS64.TRYWAIT P0, [R2+URZ+0x120], R3 ;  /* 0x00012003020075a7 */ /* 0x00452400080011ff */
[----:B----4-:R-:W-:Y:S05]  /*9140*/  @!P0 NANOSLEEP.SYNCS 0x989680 ;  /* 0x009896800000895d */ /* 0x010fea0003900000 */
[----:B------:R-:W4:Y:S02]  /*9150*/  @!P0 SYNCS.PHASECHK.TRANS64 P0, [R2+URZ+0x120], R3 ;  /* 0x00012003020085a7 */ /* 0x000f2400080010ff */
[----:B----4-:R-:W-:Y:S05]  /*9160*/  @!P0 BRA `(.L_x_24) ;  /* 0xfffffffc00f08947 */ /* 0x010fea000383ffff */
[----:B------:R-:W-:Y:S05]  /*9170*/  BRA `(.L_x_140) ;  /* 0xffffff8400947947 */ /* 0x000fea000383ffff */
.L_x_27:
[----:B-1----:R-:W-:-:S07]  /*9180*/  MOV R2, UR33 ;  /* 0x0000002100027c02 */ /* 0x002fce0008000f00 */
.L_x_141:
[----:B-1----:R1:W2:Y:S02]  /*9190*/  SYNCS.PHASECHK.TRANS64.TRYWAIT P0, [R2+URZ+0x30], R4 ;  /* 0x00003004020075a7 */ /* 0x0022a400080011ff */
[----:B--2---:R-:W-:Y:S05]  /*91a0*/  @!P0 NANOSLEEP.SYNCS 0x989680 ;  /* 0x009896800000895d */ /* 0x004fea0003900000 */
[----:B------:R-:W2:Y:S02]  /*91b0*/  @!P0 SYNCS.PHASECHK.TRANS64 P0, [R2+URZ+0x30], R4 ;  /* 0x00003004020085a7 */ /* 0x000ea400080010ff */
[----:B--2---:R-:W-:Y:S05]  /*91c0*/  @!P0 BRA `(.L_x_141) ;  /* 0xfffffffc00f08947 */ /* 0x004fea000383ffff */
[----:B------:R-:W-:Y:S05]  /*91d0*/  BRA `(.L_x_26) ;  /* 0xffffff8400e87947 */ /* 0x000fea000383ffff */
.L_x_34:
[----:B-1----:R-:W-:-:S07]  /*91e0*/  MOV R2, UR25 ;  /* 0x0000001900027c02 */ /* 0x002fce0008000f00 */
.L_x_142:
[----:B-1----:R1:W2:Y:S02]  /*91f0*/  SYNCS.PHASECHK.TRANS64.TRYWAIT P0, [R2+URZ+0x30], R4 ;  /* 0x00003004020075a7 */ /* 0x0022a400080011ff */
[----:B--2---:R-:W-:Y:S05]  /*9200*/  @!P0 NANOSLEEP.SYNCS 0x989680 ;  /* 0x009896800000895d */ /* 0x004fea0003900000 */
[----:B------:R-:W2:Y:S02]  /*9210*/  @!P0 SYNCS.PHASECHK.TRANS64 P0, [R2+URZ+0x30], R4 ;  /* 0x00003004020085a7 */ /* 0x000ea400080010ff */
[----:B--2---:R-:W-:Y:S05]  /*9220*/  @!P0 BRA `(.L_x_142) ;  /* 0xfffffffc00f08947 */ /* 0x004fea000383ffff */
[----:B------:R-:W-:Y:S05]  /*9230*/  BRA `(.L_x_33) ;  /* 0xffffff8800c07947 */ /* 0x000fea000383ffff */
.L_x_39:
[----:B-1----:R1:W2:Y:S02]  /*9240*/  SYNCS.PHASECHK.TRANS64.TRYWAIT P0, [R2+URZ+0xb0], R3 ;  /* 0x0000b003020075a7 */ /* 0x0022a400080011ff */
[----:B--2---:R-:W-:Y:S05]  /*9250*/  @!P0 NANOSLEEP.SYNCS 0x989680 ;  /* 0x009896800000895d */ /* 0x004fea0003900000 */
[----:B------:R-:W2:Y:S02]  /*9260*/  @!P0 SYNCS.PHASECHK.TRANS64 P0, [R2+URZ+0xb0], R3 ;  /* 0x0000b003020085a7 */ /* 0x000ea400080010ff */
[----:B--2---:R-:W-:Y:S05]  /*9270*/  @!P0 BRA `(.L_x_39) ;  /* 0xfffffffc00f08947 */ /* 0x004fea000383ffff */
[----:B------:R-:W-:Y:S05]  /*9280*/  BRA `(.L_x_143) ;  /* 0xffffff8c007c7947 */ /* 0x000fea000383ffff */
.L_x_43:
[----:B---3--:R-:W-:-:S07]  /*9290*/  MOV R0, UR4 ;  /* 0x0000000400007c02 */ /* 0x008fce0008000f00 */
.L_x_144:
[----:B-1----:R1:W2:Y:S02]  /*92a0*/  SYNCS.PHASECHK.TRANS64.TRYWAIT P0, [R0+URZ], R2 ;  /* 0x00000002000075a7 */ /* 0x0022a400080011ff */
[----:B--2---:R-:W-:Y:S05]  /*92b0*/  @!P0 NANOSLEEP.SYNCS 0x989680 ;  /* 0x009896800000895d */ /* 0x004fea0003900000 */
[----:B------:R-:W2:Y:S02]  /*92c0*/  @!P0 SYNCS.PHASECHK.TRANS64 P0, [R0+URZ], R2 ;  /* 0x00000002000085a7 */ /* 0x000ea400080010ff */
[----:B--2---:R-:W-:Y:S05]  /*92d0*/  @!P0 BRA `(.L_x_144) ;  /* 0xfffffffc00f08947 */ /* 0x004fea000383ffff */
[----:B------:R-:W-:Y:S05]  /*92e0*/  BRA `(.L_x_145) ;  /* 0xffffff9000ec7947 */ /* 0x000fea000383ffff */
.L_x_44:
[----:B---3--:R-:W-:-:S07]  /*92f0*/  MOV R0, UR4 ;  /* 0x0000000400007c02 */ /* 0x008fce0008000f00 */
.L_x_146:
[----:B-1----:R1:W2:Y:S02]  /*9300*/  SYNCS.PHASECHK.TRANS64.TRYWAIT P0, [R0+URZ], R3 ;  /* 0x00000003000075a7 */ /* 0x0022a400080011ff */
[----:B--2---:R-:W-:Y:S05]  /*9310*/  @!P0 NANOSLEEP.SYNCS 0x989680 ;  /* 0x009896800000895d */ /* 0x004fea0003900000 */
[----:B------:R-:W2:Y:S02]  /*9320*/  @!P0 SYNCS.PHASECHK.TRANS64 P0, [R0+URZ], R3 ;  /* 0x00000003000085a7 */ /* 0x000ea400080010ff */
[----:B--2---:R-:W-:Y:S05]  /*9330*/  @!P0 BRA `(.L_x_146) ;  /* 0xfffffffc00f08947 */ /* 0x004fea000383ffff */
[----:B------:R-:W-:Y:S05]  /*9340*/  BRA `(.L_x_147) ;  /* 0xffffff9000f87947 */ /* 0x000fea000383ffff */
.L_x_45:
[----:B---3--:R-:W-:-:S07]  /*9350*/  MOV R0, UR4 ;  /* 0x0000000400007c02 */ /* 0x008fce0008000f00 */
.L_x_148:
[----:B-1----:R1:W2:Y:S02]  /*9360*/  SYNCS.PHASECHK.TRANS64.TRYWAIT P0, [R0+URZ], R3 ;  /* 0x00000003000075a7 */ /* 0x0022a400080011ff */
[----:B--2---:R-:W-:Y:S05]  /*9370*/  @!P0 NANOSLEEP.SYNCS 0x989680 ;  /* 0x009896800000895d */ /* 0x004fea0003900000 */
[----:B------:R-:W2:Y:S02]  /*9380*/  @!P0 SYNCS.PHASECHK.TRANS64 P0, [R0+URZ], R3 ;  /* 0x00000003000085a7 */ /* 0x000ea400080010ff */
[----:B--2---:R-:W-:Y:S05]  /*9390*/  @!P0 BRA `(.L_x_148) ;  /* 0xfffffffc00f08947 */ /* 0x004fea000383ffff */
[----:B------:R-:W-:Y:S05]  /*93a0*/  BRA `(.L_x_149) ;  /* 0xffffff9400047947 */ /* 0x000fea000383ffff */
.L_x_46:
[----:B---3--:R-:W-:-:S07]  /*93b0*/  MOV R0, UR4 ;  /* 0x0000000400007c02 */ /* 0x008fce0008000f00 */
.L_x_150:
[----:B-1----:R1:W2:Y:S02]  /*93c0*/  SYNCS.PHASECHK.TRANS64.TRYWAIT P0, [R0+URZ], R3 ;  /* 0x00000003000075a7 */ /* 0x0022a400080011ff */
[----:B--2---:R-:W-:Y:S05]  /*93d0*/  @!P0 NANOSLEEP.SYNCS 0x989680 ;  /* 0x009896800000895d */ /* 0x004fea0003900000 */
[----:B------:R-:W2:Y:S02]  /*93e0*/  @!P0 SYNCS.PHASECHK.TRANS64 P0, [R0+URZ], R3 ;  /* 0x00000003000085a7 */ /* 0x000ea400080010ff */
[----:B--2---:R-:W-:Y:S05]  /*93f0*/  @!P0 BRA `(.L_x_150) ;  /* 0xfffffffc00f08947 */ /* 0x004fea000383ffff */
[----:B------:R-:W-:Y:S05]  /*9400*/  BRA `(.L_x_151) ;  /* 0xffffff9400107947 */ /* 0x000fea000383ffff */
.L_x_47:
[----:B---3--:R-:W-:-:S07]  /*9410*/  MOV R0, UR4 ;  /* 0x0000000400007c02 */ /* 0x008fce0008000f00 */
.L_x_152:
[----:B-1----:R1:W2:Y:S02]  /*9420*/  SYNCS.PHASECHK.TRANS64.TRYWAIT P0, [R0+URZ], R3 ;  /* 0x00000003000075a7 */ /* 0x0022a400080011ff */
[----:B--2---:R-:W-:Y:S05]  /*9430*/  @!P0 NANOSLEEP.SYNCS 0x989680 ;  /* 0x009896800000895d */ /* 0x004fea0003900000 */
[----:B------:R-:W2:Y:S02]  /*9440*/  @!P0 SYNCS.PHASECHK.TRANS64 P0, [R0+URZ], R3 ;  /* 0x00000003000085a7 */ /* 0x000ea400080010ff */
[----:B--2---:R-:W-:Y:S05]  /*9450*/  @!P0 BRA `(.L_x_152) ;  /* 0xfffffffc00f08947 */ /* 0x004fea000383ffff */
[----:B------:R-:W-:Y:S05]  /*9460*/  BRA `(.L_x_153) ;  /* 0xffffff94001c7947 */ /* 0x000fea000383ffff */
.L_x_50:
[----:B-1----:R1:W2:Y:S02]  /*9470*/  SYNCS.PHASECHK.TRANS64.TRYWAIT P0, [R0+URZ+0x110], R4 ;  /* 0x00011004000075a7 */ /* 0x0022a400080011ff */
[----:B--2---:R-:W-:Y:S05]  /*9480*/  @!P0 NANOSLEEP.SYNCS 0x989680 ;  /* 0x009896800000895d */ /* 0x004fea0003900000 */
[----:B------:R-:W2:Y:S02]  /*9490*/  @!P0 SYNCS.PHASECHK.TRANS64 P0, [R0+URZ+0x110], R4 ;  /* 0x00011004000085a7 */ /* 0x000ea400080010ff */
[----:B--2---:R-:W-:Y:S05]  /*94a0*/  @!P0 BRA `(.L_x_50) ;  /* 0xfffffffc00f08947 */ /* 0x004fea000383ffff */
[----:B------:R-:W-:Y:S05]  /*94b0*/  BRA `(.L_x_154) ;  /* 0xffffff94007c7947 */ /* 0x000fea000383ffff */
.L_x_51:
[----:B------:R-:W-:-:S07]  /*94c0*/  MOV R0, UR5 ;  /* 0x0000000500007c02 */ /* 0x000fce0008000f00 */
.L_x_155:
[----:B-1----:R1:W2:Y:S02]  /*94d0*/  SYNCS.PHASECHK.TRANS64.TRYWAIT P0, [R0+URZ+0xc0], R5 ;  /* 0x0000c005000075a7 */ /* 0x0022a400080011ff */
[----:B--2---:R-:W-:Y:S05]  /*94e0*/  @!P0 NANOSLEEP.SYNCS 0x989680 ;  /* 0x009896800000895d */ /* 0x004fea0003900000 */
[----:B------:R-:W2:Y:S02]  /*94f0*/  @!P0 SYNCS.PHASECHK.TRANS64 P0, [R0+URZ+0xc0], R5 ;  /* 0x0000c005000085a7 */ /* 0x000ea400080010ff */
[----:B--2---:R-:W-:Y:S05]  /*9500*/  @!P0 BRA `(.L_x_155) ;  /* 0xfffffffc00f08947 */ /* 0x004fea000383ffff */
[----:B------:R-:W-:Y:S05]  /*9510*/  BRA `(.L_x_156) ;  /* 0xffffff94008c7947 */ /* 0x000fea000383ffff */
.L_x_52:
[----:B-1----:R1:W2:Y:S02]  /*9520*/  SYNCS.PHASECHK.TRANS64.TRYWAIT P1, [R0+URZ+0xb0], R4 ;  /* 0x0000b004000075a7 */ /* 0x0022a400080211ff */
[----:B--2---:R-:W-:Y:S05]  /*9530*/  @!P1 NANOSLEEP.SYNCS 0x989680 ;  /* 0x009896800000995d */ /* 0x004fea0003900000 */
[----:B------:R-:W2:Y:S02]  /*9540*/  @!P1 SYNCS.PHASECHK.TRANS64 P1, [R0+URZ+0xb0], R4 ;  /* 0x0000b004000095a7 */ /* 0x000ea400080210ff */
[----:B--2---:R-:W-:Y:S05]  /*9550*/  @!P1 BRA `(.L_x_52) ;  /* 0xfffffffc00f09947 */ /* 0x004fea000383ffff */
[----:B------:R-:W-:Y:S05]  /*9560*/  BRA `(.L_x_157) ;  /* 0xffffff9400bc7947 */ /* 0x000fea000383ffff */
.L_x_55:
[----:B------:R-:W-:-:S07]  /*9570*/  MOV R0, UR5 ;  /* 0x0000000500007c02 */ /* 0x000fce0008000f00 */
.L_x_158:
[----:B-1----:R1:W2:Y:S02]  /*9580*/  SYNCS.PHASECHK.TRANS64.TRYWAIT P0, [R0+URZ+0xc0], R2 ;  /* 0x0000c002000075a7 */ /* 0x0022a400080011ff */
[----:B--2---:R-:W-:Y:S05]  /*9590*/  @!P0 NANOSLEEP.SYNCS 0x989680 ;  /* 0x009896800000895d */ /* 0x004fea0003900000 */
[----:B------:R-:W2:Y:S02]  /*95a0*/  @!P0 SYNCS.PHASECHK.TRANS64 P0, [R0+URZ+0xc0], R2 ;  /* 0x0000c002000085a7 */ /* 0x000ea400080010ff */
[----:B--2---:R-:W-:Y:S05]  /*95b0*/  @!P0 BRA `(.L_x_158) ;  /* 0xfffffffc00f08947 */ /* 0x004fea000383ffff */
[----:B------:R-:W-:Y:S05]  /*95c0*/  BRA `(.L_x_54) ;  /* 0xffffff9800107947 */ /* 0x000fea000383ffff */
.L_x_62:
[----:B-1----:R1:W2:Y:S02]  /*95d0*/  SYNCS.PHASECHK.TRANS64.TRYWAIT P1, [R0+URZ+0xb0], R2 ;  /* 0x0000b002000075a7 */ /* 0x0022a400080211ff */
[----:B--2---:R-:W-:Y:S05]  /*95e0*/  @!P1 NANOSLEEP.SYNCS 0x989680 ;  /* 0x009896800000995d */ /* 0x004fea0003900000 */
[----:B------:R-:W2:Y:S02]  /*95f0*/  @!P1 SYNCS.PHASECHK.TRANS64 P1, [R0+URZ+0xb0], R2 ;  /* 0x0000b002000095a7 */ /* 0x000ea400080210ff */
[----:B--2---:R-:W-:Y:S05]  /*9600*/  @!P1 BRA `(.L_x_62) ;  /* 0xfffffffc00f09947 */ /* 0x004fea000383ffff */
[----:B------:R-:W-:Y:S05]  /*9610*/  BRA `(.L_x_159) ;  /* 0xffffff9c00847947 */ /* 0x000fea000383ffff */
.L_x_63:
[----:B------:R-:W-:-:S07]  /*9620*/  MOV R2, UR7 ;  /* 0x0000000700027c02 */ /* 0x000fce0008000f00 */
.L_x_160:
[----:B-1----:R1:W2:Y:S02]  /*9630*/  SYNCS.PHASECHK.TRANS64.TRYWAIT P0, [R2+URZ+0xf0], R0 ;  /* 0x0000f000020075a7 */ /* 0x0022a400080011ff */
[----:B--2---:R-:W-:Y:S05]  /*9640*/  @!P0 NANOSLEEP.SYNCS 0x989680 ;  /* 0x009896800000895d */ /* 0x004fea0003900000 */
[----:B------:R-:W2:Y:S02]  /*9650*/  @!P0 SYNCS.PHASECHK.TRANS64 P0, [R2+URZ+0xf0], R0 ;  /* 0x0000f000020085a7 */ /* 0x000ea400080010ff */
[----:B--2---:R-:W-:Y:S05]  /*9660*/  @!P0 BRA `(.L_x_160) ;  /* 0xfffffffc00f08947 */ /* 0x004fea000383ffff */
[----:B------:R-:W-:Y:S05]  /*9670*/  BRA `(.L_x_161) ;  /* 0xffffff9c00bc7947 */ /* 0x000fea000383ffff */
.L_x_66:
[----:B------:R-:W-:Y:S07]  /*9680*/  MOV R0, UR6 ;  /* 0x0000000600007c02 */ /* 0x000fee0008000f00 */
.L_x_162:
[----:B-1----:R1:W2:Y:S02]  /*9690*/  SYNCS.PHASECHK.TRANS64.TRYWAIT P0, [R0+URZ], R2 ;  /* 0x00000002000075a7 */ /* 0x0022a400080011ff */
[----:B--2---:R-:W-:Y:S05]  /*96a0*/  @!P0 NANOSLEEP.SYNCS 0x989680 ;  /* 0x009896800000895d */ /* 0x004fea0003900000 */
[----:B------:R-:W2:Y:S02]  /*96b0*/  @!P0 SYNCS.PHASECHK.TRANS64 P0, [R0+URZ], R2 ;  /* 0x00000002000085a7 */ /* 0x000ea400080010ff */
[----:B--2---:R-:W-:Y:S05]  /*96c0*/  @!P0 BRA `(.L_x_162) ;  /* 0xfffffffc00f08947 */ /* 0x004fea000383ffff */
[----:B------:R-:W-:Y:S05]  /*96d0*/  BRA `(.L_x_65) ;  /* 0xffffff9c00d87947 */ /* 0x000fea000383ffff */
.L_x_69:
[----:B------:R-:W-:-:S07]  /*96e0*/  MOV R0, UR6 ;  /* 0x0000000600007c02 */ /* 0x000fce0008000f00 */
.L_x_163:
[----:B--2---:R2:W4:Y:S02]  /*96f0*/  SYNCS.PHASECHK.TRANS64.TRYWAIT P0, [R0+URZ], R2 ;  /* 0x00000002000075a7 */ /* 0x00452400080011ff */
[----:B----4-:R-:W-:Y:S05]  /*9700*/  @!P0 NANOSLEEP.SYNCS 0x989680 ;  /* 0x009896800000895d */ /* 0x010fea0003900000 */
[----:B------:R-:W4:Y:S02]  /*9710*/  @!P0 SYNCS.PHASECHK.TRANS64 P0, [R0+URZ], R2 ;  /* 0x00000002000085a7 */ /* 0x000f2400080010ff */
[----:B----4-:R-:W-:Y:S05]  /*9720*/  @!P0 BRA `(.L_x_163) ;  /* 0xfffffffc00f08947 */ /* 0x010fea000383ffff */
[----:B------:R-:W-:Y:S05]  /*9730*/  BRA `(.L_x_164) ;  /* 0xffffffa000b47947 */ /* 0x000fea000383ffff */
.L_x_70:
[----:B------:R-:W-:-:S07]  /*9740*/  MOV R0, UR6 ;  /* 0x0000000600007c02 */ /* 0x000fce0008000f00 */
.L_x_165:
[----:B-1----:R1:W2:Y:S02]  /*9750*/  SYNCS.PHASECHK.TRANS64.TRYWAIT P0, [R0+URZ], R3 ;  /* 0x00000003000075a7 */ /* 0x0022a400080011ff */
[----:B--2---:R-:W-:Y:S05]  /*9760*/  @!P0 NANOSLEEP.SYNCS 0x989680 ;  /* 0x009896800000895d */ /* 0x004fea0003900000 */
[----:B------:R-:W2:Y:S02]  /*9770*/  @!P0 SYNCS.PHASECHK.TRANS64 P0, [R0+URZ], R3 ;  /* 0x00000003000085a7 */ /* 0x000ea400080010ff */
[----:B--2---:R-:W-:Y:S05]  /*9780*/  @!P0 BRA `(.L_x_165) ;  /* 0xfffffffc00f08947 */ /* 0x004fea000383ffff */
[----:B------:R-:W-:Y:S05]  /*9790*/  BRA `(.L_x_166) ;  /* 0xffffffa000c07947 */ /* 0x000fea000383ffff */
.L_x_71:
[----:B------:R-:W-:-:S07]  /*97a0*/  MOV R0, UR6 ;  /* 0x0000000600007c02 */ /* 0x000fce0008000f00 */
.L_x_167:
[----:B-1----:R1:W2:Y:S02]  /*97b0*/  SYNCS.PHASECHK.TRANS64.TRYWAIT P0, [R0+URZ], R3 ;  /* 0x00000003000075a7 */ /* 0x0022a400080011ff */
[----:B--2---:R-:W-:Y:S05]  /*97c0*/  @!P0 NANOSLEEP.SYNCS 0x989680 ;  /* 0x009896800000895d */ /* 0x004fea0003900000 */
[----:B------:R-:W2:Y:S02]  /*97d0*/  @!P0 SYNCS.PHASECHK.TRANS64 P0, [R0+URZ], R3 ;  /* 0x00000003000085a7 */ /* 0x000ea400080010ff */
[----:B--2---:R-:W-:Y:S05]  /*97e0*/  @!P0 BRA `(.L_x_167) ;  /* 0xfffffffc00f08947 */ /* 0x004fea000383ffff */
[----:B------:R-:W-:Y:S05]  /*97f0*/  BRA `(.L_x_168) ;  /* 0xffffffa000cc7947 */ /* 0x000fea000383ffff */
.L_x_72:
[----:B-1----:R-:W-:-:S07]  /*9800*/  MOV R0, UR7 ;  /* 0x0000000700007c02 */ /* 0x002fce0008000f00 */
.L_x_169:
[----:B-1----:R1:W2:Y:S02]  /*9810*/  SYNCS.PHASECHK.TRANS64.TRYWAIT P0, [R0+URZ], R2 ;  /* 0x00000002000075a7 */ /* 0x0022a400080011ff */
[----:B--2---:R-:W-:Y:S05]  /*9820*/  @!P0 NANOSLEEP.SYNCS 0x989680 ;  /* 0x009896800000895d */ /* 0x004fea0003900000 */
[----:B------:R-:W2:Y:S02]  /*9830*/  @!P0 SYNCS.PHASECHK.TRANS64 P0, [R0+URZ], R2 ;  /* 0x00000002000085a7 */ /* 0x000ea400080010ff */
[----:B--2---:R-:W-:Y:S05]  /*9840*/  @!P0 BRA `(.L_x_169) ;  /* 0xfffffffc00f08947 */ /* 0x004fea000383ffff */
[----:B------:R-:W-:Y:S05]  /*9850*/  BRA `(.L_x_170) ;  /* 0xffffffa000d87947 */ /* 0x000fea000383ffff */
.L_x_77:
[----:B--2---:R2:W3:Y:S02]  /*9860*/  SYNCS.PHASECHK.TRANS64.TRYWAIT P0, [R0+URZ+0xb0], R2 ;  /* 0x0000b002000075a7 */ /* 0x0044e400080011ff */
[----:B---3--:R-:W-:Y:S05]  /*9870*/  @!P0 NANOSLEEP.SYNCS 0x989680 ;  /* 0x009896800000895d */ /* 0x008fea0003900000 */
[----:B------:R-:W3:Y:S02]  /*9880*/  @!P0 SYNCS.PHASECHK.TRANS64 P0, [R0+URZ+0xb0], R2 ;  /* 0x0000b002000085a7 */ /* 0x000ee400080010ff */
[----:B---3--:R-:W-:Y:S05]  /*9890*/  @!P0 BRA `(.L_x_77) ;  /* 0xfffffffc00f08947 */ /* 0x008fea000383ffff */
[----:B------:R-:W-:Y:S05]  /*98a0*/  BRA `(.L_x_171) ;  /* 0xffffffa400d47947 */ /* 0x000fea000383ffff */
.L_x_80:
[----:B------:R-:W-:Y:S07]  /*98b0*/  MOV R0, UR4 ;  /* 0x0000000400007c02 */ /* 0x000fee0008000f00 */
.L_x_172:
[----:B--2---:R2:W3:Y:S02]  /*98c0*/  SYNCS.PHASECHK.TRANS64.TRYWAIT P0, [R0+URZ+0xa8], R2 ;  /* 0x0000a802000075a7 */ /* 0x0044e400080011ff */
[----:B---3--:R-:W-:Y:S05]  /*98d0*/  @!P0 NANOSLEEP.SYNCS 0x989680 ;  /* 0x009896800000895d */ /* 0x008fea0003900000 */
[----:B------:R-:W3:Y:S02]  /*98e0*/  @!P0 SYNCS.PHASECHK.TRANS64 P0, [R0+URZ+0xa8], R2 ;  /* 0x0000a802000085a7 */ /* 0x000ee400080010ff */
[----:B---3--:R-:W-:Y:S05]  /*98f0*/  @!P0 BRA `(.L_x_172) ;  /* 0xfffffffc00f08947 */ /* 0x008fea000383ffff */
[----:B------:R-:W-:Y:S05]  /*9900*/  BRA `(.L_x_79) ;  /* 0xffffffa800b47947 */ /* 0x000fea000383ffff */
.L_x_83:
[----:B------:R-:W-:Y:S07]  /*9910*/  MOV R0, UR4 ;  /* 0x0000000400007c02 */ /* 0x000fee0008000f00 */
.L_x_173:
[----:B-1----:R1:W2:Y:S02]  /*9920*/  SYNCS.PHASECHK.TRANS64.TRYWAIT P0, [R0+URZ+0x80], R20 ;  /* 0x00008014000075a7 */ /* 0x0022a400080011ff */
[----:B--2---:R-:W-:Y:S05]  /*9930*/  @!P0 NANOSLEEP.SYNCS 0x989680 ;  /* 0x009896800000895d */ /* 0x004fea0003900000 */
[----:B------:R-:W2:Y:S02]  /*9940*/  @!P0 SYNCS.PHASECHK.TRANS64 P0, [R0+URZ+0x80], R20 ;  /* 0x00008014000085a7 */ /* 0x000ea400080010ff */
[----:B--2---:R-:W-:Y:S05]  /*9950*/  @!P0 BRA `(.L_x_173) ;  /* 0xfffffffc00f08947 */ /* 0x004fea000383ffff */
[----:B------:R-:W-:Y:S05]  /*9960*/  BRA `(.L_x_174) ;  /* 0xffffffac00307947 */ /* 0x000fea000383ffff */
.L_x_84:
[----:B------:R-:W-:Y:S07]  /*9970*/  MOV R0, UR4 ;  /* 0x0000000400007c02 */ /* 0x000fee0008000f00 */
.L_x_175:
[----:B-1----:R1:W2:Y:S02]  /*9980*/  SYNCS.PHASECHK.TRANS64.TRYWAIT P0, [R0+URZ+0x88], R20 ;  /* 0x00008814000075a7 */ /* 0x0022a400080011ff */
[----:B--2---:R-:W-:Y:S05]  /*9990*/  @!P0 NANOSLEEP.SYNCS 0x989680 ;  /* 0x009896800000895d */ /* 0x004fea0003900000 */
[----:B------:R-:W2:Y:S02]  /*99a0*/  @!P0 SYNCS.PHASECHK.TRANS64 P0, [R0+URZ+0x88], R20 ;  /* 0x00008814000085a7 */ /* 0x000ea400080010ff */
[----:B--2---:R-:W-:Y:S05]  /*99b0*/  @!P0 BRA `(.L_x_175) ;  /* 0xfffffffc00f08947 */ /* 0x004fea000383ffff */
[----:B------:R-:W-:Y:S05]  /*99c0*/  BRA `(.L_x_176) ;  /* 0xffffffac00687947 */ /* 0x000fea000383ffff */
.L_x_85:
[----:B------:R-:W-:Y:S07]  /*99d0*/  MOV R0, UR4 ;  /* 0x0000000400007c02 */ /* 0x000fee0008000f00 */
.L_x_177:
[----:B-1----:R1:W2:Y:S02]  /*99e0*/  SYNCS.PHASECHK.TRANS64.TRYWAIT P0, [R0+URZ+0x90], R20 ;  /* 0x00009014000075a7 */ /* 0x0022a400080011ff */
[----:B--2---:R-:W-:Y:S05]  /*99f0*/  @!P0 NANOSLEEP.SYNCS 0x989680 ;  /* 0x009896800000895d */ /* 0x004fea0003900000 */
[----:B------:R-:W2:Y:S02]  /*9a00*/  @!P0 SYNCS.PHASECHK.TRANS64 P0, [R0+URZ+0x90], R20 ;  /* 0x00009014000085a7 */ /* 0x000ea400080010ff */
[----:B--2---:R-:W-:Y:S05]  /*9a10*/  @!P0 BRA `(.L_x_177) ;  /* 0xfffffffc00f08947 */ /* 0x004fea000383ffff */
[----:B------:R-:W-:Y:S05]  /*9a20*/  BRA `(.L_x_178) ;  /* 0xffffffac00ac7947 */ /* 0x000fea000383ffff */
.L_x_86:
[----:B------:R-:W-:Y:S07]  /*9a30*/  MOV R0, UR4 ;  /* 0x0000000400007c02 */ /* 0x000fee0008000f00 */
.L_x_179:
[----:B-1----:R1:W2:Y:S02]  /*9a40*/  SYNCS.PHASECHK.TRANS64.TRYWAIT P0, [R0+URZ+0x98], R20 ;  /* 0x00009814000075a7 */ /* 0x0022a400080011ff */
[----:B--2---:R-:W-:Y:S05]  /*9a50*/  @!P0 NANOSLEEP.SYNCS 0x989680 ;  /* 0x009896800000895d */ /* 0x004fea0003900000 */
[----:B------:R-:W2:Y:S02]  /*9a60*/  @!P0 SYNCS.PHASECHK.TRANS64 P0, [R0+URZ+0x98], R20 ;  /* 0x00009814000085a7 */ /* 0x000ea400080010ff */
[----:B--2---:R-:W-:Y:S05]  /*9a70*/  @!P0 BRA `(.L_x_179) ;  /* 0xfffffffc00f08947 */ /* 0x004fea000383ffff */
[----:B------:R-:W-:Y:S05]  /*9a80*/  BRA `(.L_x_180) ;  /* 0xffffffb000307947 */ /* 0x000fea000383ffff */
.L_x_88:
[----:B------:R-:W-:-:S07]  /*9a90*/  MOV R0, UR4 ;  /* 0x0000000400007c02 */ /* 0x000fce0008000f00 */
.L_x_181:
[----:B-1----:R1:W3:Y:S02]  /*9aa0*/  SYNCS.PHASECHK.TRANS64.TRYWAIT P0, [R0+URZ+0x80], R2 ;  /* 0x00008002000075a7 */ /* 0x0022e400080011ff */
[----:B---3--:R-:W-:Y:S05]  /*9ab0*/  @!P0 NANOSLEEP.SYNCS 0x989680 ;  /* 0x009896800000895d */ /* 0x008fea0003900000 */
[----:B------:R-:W3:Y:S02]  /*9ac0*/  @!P0 SYNCS.PHASECHK.TRANS64 P0, [R0+URZ+0x80], R2 ;  /* 0x00008002000085a7 */ /* 0x000ee400080010ff */
[----:B---3--:R-:W-:Y:S05]  /*9ad0*/  @!P0 BRA `(.L_x_181) ;  /* 0xfffffffc00f08947 */ /* 0x008fea000383ffff */
[----:B------:R-:W-:Y:S05]  /*9ae0*/  BRA `(.L_x_182) ;  /* 0xffffffb000a07947 */ /* 0x000fea000383ffff */
.L_x_89:
[----:B-1----:R-:W-:-:S07]  /*9af0*/  MOV R0, UR4 ;  /* 0x0000000400007c02 */ /* 0x002fce0008000f00 */
.L_x_183:
[----:B-1----:R1:W3:Y:S02]  /*9b00*/  SYNCS.PHASECHK.TRANS64.TRYWAIT P0, [R0+URZ+0x88], R2 ;  /* 0x00008802000075a7 */ /* 0x0022e400080011ff */
[----:B---3--:R-:W-:Y:S05]  /*9b10*/  @!P0 NANOSLEEP.SYNCS 0x989680 ;  /* 0x009896800000895d */ /* 0x008fea0003900000 */
[----:B------:R-:W3:Y:S02]  /*9b20*/  @!P0 SYNCS.PHASECHK.TRANS64 P0, [R0+URZ+0x88], R2 ;  /* 0x00008802000085a7 */ /* 0x000ee400080010ff */
[----:B---3--:R-:W-:Y:S05]  /*9b30*/  @!P0 BRA `(.L_x_183) ;  /* 0xfffffffc00f08947 */ /* 0x008fea000383ffff */
[----:B------:R-:W-:Y:S05]  /*9b40*/  BRA `(.L_x_184) ;  /* 0xffffffb000907947 */ /* 0x000fea000383ffff */
.L_x_90:
[----:B-1----:R-:W-:-:S07]  /*9b50*/  MOV R0, UR4 ;  /* 0x0000000400007c02 */ /* 0x002fce0008000f00 */
.L_x_185:
[----:B-1----:R1:W3:Y:S02]  /*9b60*/  SYNCS.PHASECHK.TRANS64.TRYWAIT P0, [R0+URZ+0x90], R2 ;  /* 0x00009002000075a7 */ /* 0x0022e400080011ff */
[----:B---3--:R-:W-:Y:S05]  /*9b70*/  @!P0 NANOSLEEP.SYNCS 0x989680 ;  /* 0x009896800000895d */ /* 0x008fea0003900000 */
[----:B------:R-:W3:Y:S02]  /*9b80*/  @!P0 SYNCS.PHASECHK.TRANS64 P0, [R0+URZ+0x90], R2 ;  /* 0x00009002000085a7 */ /* 0x000ee400080010ff */
[----:B---3--:R-:W-:Y:S05]  /*9b90*/  @!P0 BRA `(.L_x_185) ;  /* 0xfffffffc00f08947 */ /* 0x008fea000383ffff */
[----:B------:R-:W-:Y:S05]  /*9ba0*/  BRA `(.L_x_186) ;  /* 0xffffffb000807947 */ /* 0x000fea000383ffff */
.L_x_92:
[----:B--2---:R2:W4:Y:S02]  /*9bb0*/  SYNCS.PHASECHK.TRANS64.TRYWAIT P0, [R0+URZ+0xb0], R2 ;  /* 0x0000b002000075a7 */ /* 0x00452400080011ff */
[----:B----4-:R-:W-:Y:S05]  /*9bc0*/  @!P0 NANOSLEEP.SYNCS 0x989680 ;  /* 0x009896800000895d */ /* 0x010fea0003900000 */
[----:B------:R-:W4:Y:S02]  /*9bd0*/  @!P0 SYNCS.PHASECHK.TRANS64 P0, [R0+URZ+0xb0], R2 ;  /* 0x0000b002000085a7 */ /* 0x000f2400080010ff */
[----:B----4-:R-:W-:Y:S05]  /*9be0*/  @!P0 BRA `(.L_x_92) ;  /* 0xfffffffc00f08947 */ /* 0x010fea000383ffff */
[----:B------:R-:W-:Y:S05]  /*9bf0*/  BRA `(.L_x_187) ;  /* 0xffffffb400487947 */ /* 0x000fea000383ffff */
.L_x_103:
[----:B-1----:R-:W-:Y:S04]  /*9c00*/  MOV R2, UR48 ;  /* 0x0000003000027c02 */ /* 0x002fe80008000f00 */
[----:B------:R1:W3:Y:S03]  /*9c10*/  SYNCS.PHASECHK.TRANS64.TRYWAIT P1, [R2+URZ+0x60], R3 ;  /* 0x00006003020075a7 */ /* 0x0002e600080211ff */
[----:B---3--:R-:W-:Y:S05]  /*9c20*/  @!P1 NANOSLEEP.SYNCS 0x989680 ;  /* 0x009896800000995d */ /* 0x008fea0003900000 */
[----:B------:R-:W3:Y:S02]  /*9c30*/  @!P1 SYNCS.PHASECHK.TRANS64 P1, [R2+URZ+0x60], R3 ;  /* 0x00006003020095a7 */ /* 0x000ee400080210ff */
[----:B---3--:R-:W-:Y:S05]  /*9c40*/  @!P1 BRA `(.L_x_103) ;  /* 0xfffffffc00ec9947 */ /* 0x008fea000383ffff */
[----:B------:R-:W-:Y:S05]  /*9c50*/  BRA `(.L_x_102) ;  /* 0xffffffc000547947 */ /* 0x000fea000383ffff */
.L_x_105:
[----:B-1----:R1:W4:Y:S02]  /*9c60*/  SYNCS.PHASECHK.TRANS64.TRYWAIT P0, [R64+URZ+0xd0], R0 ;  /* 0x0000d000400075a7 */ /* 0x00232400080011ff */
[----:B----4-:R-:W-:Y:S05]  /*9c70*/  @!P0 NANOSLEEP.SYNCS 0x989680 ;  /* 0x009896800000895d */ /* 0x010fea0003900000 */
[----:B------:R-:W4:Y:S02]  /*9c80*/  @!P0 SYNCS.PHASECHK.TRANS64 P0, [R64+URZ+0xd0], R0 ;  /* 0x0000d000400085a7 */ /* 0x000f2400080010ff */
[----:B----4-:R-:W-:Y:S05]  /*9c90*/  @!P0 BRA `(.L_x_105) ;  /* 0xfffffffc00f08947 */ /* 0x010fea000383ffff */
[----:B------:R-:W-:Y:S05]  /*9ca0*/  BRA `(.L_x_104) ;  /* 0xffffffc0007c7947 */ /* 0x000fea000383ffff */
.L_x_114:
[----:B--2---:R2:W4:Y:S02]  /*9cb0*/  SYNCS.PHASECHK.TRANS64.TRYWAIT P0, [R2+URZ+0x60], R0 ;  /* 0x00006000020075a7 */ /* 0x00452400080011ff */
[----:B----4-:R-:W-:Y:S05]  /*9cc0*/  @!P0 NANOSLEEP.SYNCS 0x989680 ;  /* 0x009896800000895d */ /* 0x010fea0003900000 */
[----:B------:R-:W4:Y:S02]  /*9cd0*/  @!P0 SYNCS.PHASECHK.TRANS64 P0, [R2+URZ+0x60], R0 ;  /* 0x00006000020085a7 */ /* 0x000f2400080010ff */
[----:B----4-:R-:W-:Y:S05]  /*9ce0*/  @!P0 BRA `(.L_x_114) ;  /* 0xfffffffc00f08947 */ /* 0x010fea000383ffff */
[----:B------:R-:W-:Y:S05]  /*9cf0*/  BRA `(.L_x_113) ;  /* 0xffffffcc00587947 */ /* 0x000fea000383ffff */
.L_x_122:
[----:B--2---:R2:W4:Y:S02]  /*9d00*/  SYNCS.PHASECHK.TRANS64.TRYWAIT P0, [R0+URZ+0x60], R6 ;  /* 0x00006006000075a7 */ /* 0x00452400080011ff */
[----:B----4-:R-:W-:Y:S05]  /*9d10*/  @!P0 NANOSLEEP.SYNCS 0x989680 ;  /* 0x009896800000895d */ /* 0x010fea0003900000 */
[----:B------:R-:W4:Y:S02]  /*9d20*/  @!P0 SYNCS.PHASECHK.TRANS64 P0, [R0+URZ+0x60], R6 ;  /* 0x00006006000085a7 */ /* 0x000f2400080010ff */
[----:B----4-:R-:W-:Y:S05]  /*9d30*/  @!P0 BRA `(.L_x_122) ;  /* 0xfffffffc00f08947 */ /* 0x010fea000383ffff */
[----:B------:R-:W-:Y:S05]  /*9d40*/  BRA `(.L_x_121) ;  /* 0xffffffd800587947 */ /* 0x000fea000383ffff */
.L_x_130:
[----:B--2---:R2:W4:Y:S02]  /*9d50*/  SYNCS.PHASECHK.TRANS64.TRYWAIT P0, [R0+URZ+0x60], R5 ;  /* 0x00006005000075a7 */ /* 0x00452400080011ff */
[----:B----4-:R-:W-:Y:S05]  /*9d60*/  @!P0 NANOSLEEP.SYNCS 0x989680 ;  /* 0x009896800000895d */ /* 0x010fea0003900000 */
[----:B------:R-:W4:Y:S02]  /*9d70*/  @!P0 SYNCS.PHASECHK.TRANS64 P0, [R0+URZ+0x60], R5 ;  /* 0x00006005000085a7 */ /* 0x000f2400080010ff */
[----:B----4-:R-:W-:Y:S05]  /*9d80*/  @!P0 BRA `(.L_x_130) ;  /* 0xfffffffc00f08947 */ /* 0x010fea000383ffff */
[----:B------:R-:W-:Y:S05]  /*9d90*/  BRA `(.L_x_129) ;  /* 0xffffffe400587947 */ /* 0x000fea000383ffff */
        .weak           $__internal_0_$__cuda_sm10x_tcgen05_guardrail_trap_col_being_dealloced_not_returned_by_alloc
        .type           $__internal_0_$__cuda_sm10x_tcgen05_guardrail_trap_col_being_dealloced_not_returned_by_alloc,@function
        .size           $__internal_0_$__cuda_sm10x_tcgen05_guardrail_trap_col_being_dealloced_not_returned_by_alloc,($__internal_1_$__cuda_sm10x_tcgen05_guardrail_trap_phase_invalid_during_alloc - $__internal_0_$__cuda_sm10x_tcgen05_guardrail_trap_col_being_dealloced_not_returned_by_alloc)
$__internal_0_$__cuda_sm10x_tcgen05_guardrail_trap_col_being_dealloced_not_returned_by_alloc:
[----:B------:R-:W-:Y:S05]  /*9da0*/  BPT.TRAP 0x1 ;  /* 0x000000040000795c */ /* 0x000fea0000300000 */
[----:B------:R-:W-:-:S04]  /*9db0*/  HFMA2 R3, -RZ, RZ, 0, 0 ;  /* 0x00000000ff037431 */ /* 0x000fc800000001ff */
[----:B------:R-:W-:Y:S05]  /*9dc0*/  RET.REL.NODEC R2 `(_ZN7cutlass13device_kernelINS_4gemm6kernel13GemmUniversalIN4cute5tupleIJiiiiEEENS1_10collective13CollectiveMmaINS1_35MainloopSm100TmaUmmaWarpSpecializedILi6ELi2ELi4ENS5_IJNS4_1CILi1EEENSA_ILi2EEESB_EEEEENS5_IJNSA_ILi128EEESF_NSA_ILi64EEEEEENS_6half_tENS5_IJSB_llEEESI_NS5_IJlSB_lEEENS4_8TiledMMAINS4_8MMA_AtomIJNS4_20SM100_MMA_F16BF16_SSISI_SI_fLi128ELi128ELNS4_4UMMA5MajorE1ELSP_0ELNSO_7ScaleInE0ELSQ_0EEEEEENS4_6LayoutINS5_IJSB_SB_SB_EEENS5_IJNSA_ILi0EEESV_SV_EEEEENS5_IJNS4_10UnderscoreESY_SY_EEEEENS4_23SM90_TMA_LOAD_MULTICASTENS4_14ComposedLayoutINS4_7SwizzleILi3ELi4ELi3EEENS4_18smem_ptr_flag_bitsILi16EEENST_INS5_IJSG_NSA_ILi8EEEEEENS5_IJSB_SG_EEEEEEEvNS4_8identityENS4_13SM90_TMA_LOADENS12_IS14_S16_NST_INS5_IJS17_SG_EEENS5_IJSG_SB_EEEEEEEvS1C_EENS_8epilogue10collective18CollectiveEpilogueINS1J_23Sm100TmaWarpSpecializedILi4ELi2ELi32ELb1ELb0EEEJSH_NS5_IJNST_ISF_SB_EENST_INSA_ILi32EEESB_EEEEESI_SK_SI_SK_NS1J_6fusion15FusionCallbacksIS1N_NS1S_17LinearCombinationISI_fSI_fLNS_15FloatRoundStyleE2EEESH_S1R_JEEENS4_5SM1004TMEM4LOAD26SM100_TMEM_LOAD_32dp32b32xES1D_NS12_INS13_ILi2ELi4ELi3EEES16_NST_INS5_IJS17_S1P_EEENS5_IJS1P_SB_EEEEEEENS4_39AutoVectorizingCopyWithAssumedAlignmentILi128EEENS4_14SM90_TMA_STOREES26_S28_S28_EEEvvEEEEvNT_6ParamsE) ;  /* 0xffffff60028c7950 */ /* 0x000fea0003c3ffff */
        .weak           $__internal_1_$__cuda_sm10x_tcgen05_guardrail_trap_phase_invalid_during_alloc
        .type           $__internal_1_$__cuda_sm10x_tcgen05_guardrail_trap_phase_invalid_during_alloc,@function
        .size           $__internal_1_$__cuda_sm10x_tcgen05_guardrail_trap_phase_invalid_during_alloc,($__internal_2_$__cuda_sm10x_tcgen05_guardrail_trap_unallocated_columns_being_dealloced - $__internal_1_$__cuda_sm10x_tcgen05_guardrail_trap_phase_invalid_during_alloc)
$__internal_1_$__cuda_sm10x_tcgen05_guardrail_trap_phase_invalid_during_alloc:
[----:B------:R-:W-:Y:S05]  /*9dd0*/  BPT.TRAP 0x1 ;  /* 0x000000040000795c */ /* 0x000fea0000300000 */
[----:B------:R-:W-:-:S04]  /*9de0*/  MOV R3, 0x0 ;  /* 0x0000000000037802 */ /* 0x000fc80000000f00 */
[----:B------:R-:W-:Y:S05]  /*9df0*/  RET.REL.NODEC R2 `(_ZN7cutlass13device_kernelINS_4gemm6kernel13GemmUniversalIN4cute5tupleIJiiiiEEENS1_10collective13CollectiveMmaINS1_35MainloopSm100TmaUmmaWarpSpecializedILi6ELi2ELi4ENS5_IJNS4_1CILi1EEENSA_ILi2EEESB_EEEEENS5_IJNSA_ILi128EEESF_NSA_ILi64EEEEEENS_6half_tENS5_IJSB_llEEESI_NS5_IJlSB_lEEENS4_8TiledMMAINS4_8MMA_AtomIJNS4_20SM100_MMA_F16BF16_SSISI_SI_fLi128ELi128ELNS4_4UMMA5MajorE1ELSP_0ELNSO_7ScaleInE0ELSQ_0EEEEEENS4_6LayoutINS5_IJSB_SB_SB_EEENS5_IJNSA_ILi0EEESV_SV_EEEEENS5_IJNS4_10UnderscoreESY_SY_EEEEENS4_23SM90_TMA_LOAD_MULTICASTENS4_14ComposedLayoutINS4_7SwizzleILi3ELi4ELi3EEENS4_18smem_ptr_flag_bitsILi16EEENST_INS5_IJSG_NSA_ILi8EEEEEENS5_IJSB_SG_EEEEEEEvNS4_8identityENS4_13SM90_TMA_LOADENS12_IS14_S16_NST_INS5_IJS17_SG_EEENS5_IJSG_SB_EEEEEEEvS1C_EENS_8epilogue10collective18CollectiveEpilogueINS1J_23Sm100TmaWarpSpecializedILi4ELi2ELi32ELb1ELb0EEEJSH_NS5_IJNST_ISF_SB_EENST_INSA_ILi32EEESB_EEEEESI_SK_SI_SK_NS1J_6fusion15FusionCallbacksIS1N_NS1S_17LinearCombinationISI_fSI_fLNS_15FloatRoundStyleE2EEESH_S1R_JEEENS4_5SM1004TMEM4LOAD26SM100_TMEM_LOAD_32dp32b32xES1D_NS12_INS13_ILi2ELi4ELi3EEES16_NST_INS5_IJS17_S1P_EEENS5_IJS1P_SB_EEEEEEENS4_39AutoVectorizingCopyWithAssumedAlignmentILi128EEENS4_14SM90_TMA_STOREES26_S28_S28_EEEvvEEEEvNT_6ParamsE) ;  /* 0xffffff6002807950 */ /* 0x000fea0003c3ffff */
        .weak           $__internal_2_$__cuda_sm10x_tcgen05_guardrail_trap_unallocated_columns_being_dealloced
        .type           $__internal_2_$__cuda_sm10x_tcgen05_guardrail_trap_unallocated_columns_being_dealloced,@function
        .size           $__internal_2_$__cuda_sm10x_tcgen05_guardrail_trap_unallocated_columns_being_dealloced,(.L_x_189 - $__internal_2_$__cuda_sm10x_tcgen05_guardrail_trap_unallocated_columns_being_dealloced)
$__internal_2_$__cuda_sm10x_tcgen05_guardrail_trap_unallocated_columns_being_dealloced:
[----:B------:R-:W-:Y:S05]  /*9e00*/  BPT.TRAP 0x1 ;  /* 0x000000040000795c */ /* 0x000fea0000300000 */
[----:B------:R-:W-:-:S04]  /*9e10*/  HFMA2 R3, -RZ, RZ, 0, 0 ;  /* 0x00000000ff037431 */ /* 0x000fc800000001ff */
[----:B------:R-:W-:Y:S05]  /*9e20*/  RET.REL.NODEC R2 `(_ZN7cutlass13device_kernelINS_4gemm6kernel13GemmUniversalIN4cute5tupleIJiiiiEEENS1_10collective13CollectiveMmaINS1_35MainloopSm100TmaUmmaWarpSpecializedILi6ELi2ELi4ENS5_IJNS4_1CILi1EEENSA_ILi2EEESB_EEEEENS5_IJNSA_ILi128EEESF_NSA_ILi64EEEEEENS_6half_tENS5_IJSB_llEEESI_NS5_IJlSB_lEEENS4_8TiledMMAINS4_8MMA_AtomIJNS4_20SM100_MMA_F16BF16_SSISI_SI_fLi128ELi128ELNS4_4UMMA5MajorE1ELSP_0ELNSO_7ScaleInE0ELSQ_0EEEEEENS4_6LayoutINS5_IJSB_SB_SB_EEENS5_IJNSA_ILi0EEESV_SV_EEEEENS5_IJNS4_10UnderscoreESY_SY_EEEEENS4_23SM90_TMA_LOAD_MULTICASTENS4_14ComposedLayoutINS4_7SwizzleILi3ELi4ELi3EEENS4_18smem_ptr_flag_bitsILi16EEENST_INS5_IJSG_NSA_ILi8EEEEEENS5_IJSB_SG_EEEEEEEvNS4_8identityENS4_13SM90_TMA_LOADENS12_IS14_S16_NST_INS5_IJS17_SG_EEENS5_IJSG_SB_EEEEEEEvS1C_EENS_8epilogue10collective18CollectiveEpilogueINS1J_23Sm100TmaWarpSpecializedILi4ELi2ELi32ELb1ELb0EEEJSH_NS5_IJNST_ISF_SB_EENST_INSA_ILi32EEESB_EEEEESI_SK_SI_SK_NS1J_6fusion15FusionCallbacksIS1N_NS1S_17LinearCombinationISI_fSI_fLNS_15FloatRoundStyleE2EEESH_S1R_JEEENS4_5SM1004TMEM4LOAD26SM100_TMEM_LOAD_32dp32b32xES1D_NS12_INS13_ILi2ELi4ELi3EEES16_NST_INS5_IJS17_S1P_EEENS5_IJS1P_SB_EEEEEEENS4_39AutoVectorizingCopyWithAssumedAlignmentILi128EEENS4_14SM90_TMA_STOREES26_S28_S28_EEEvvEEEEvNT_6ParamsE) ;  /* 0xffffff6002747950 */ /* 0x000fea0003c3ffff */
.L_x_188:
[----:B------:R-:W-:-:S00]  /*9e30*/  BRA `(.L_x_188) ;  /* 0xfffffffc00fc7947 */ /* 0x000fc0000383ffff */
[----:B------:R-:W-:-:S00]  /*9e40*/  NOP ;  /* 0x0000000000007918 */ /* 0x000fc00000000000 */
        /* <DEDUP_REMOVED lines=11> */
.L_x_189:


//--------------------- .nv.global.init           --------------------------
	.section	.nv.global.init,"aw",@progbits
.nv.global.init:
	.type		$str$27,@object
	.size		$str$27,($str$28 - $str$27)
$str$27:
        /*0000*/ 	.byte	0x28, 0x61, 0x64, 0x64, 0x72, 0x65, 0x73, 0x73, 0x20, 0x26, 0x20, 0x6d, 0x61, 0x73, 0x6b, 0x29
        /*0010*/ 	.byte	0x20, 0x3d, 0x3d, 0x20, 0x30, 0x00
	.type		$str$28,@object
	.size		$str$28,($str$26 - $str$28)
$str$28:
        /*0016*/ 	.byte	0x2f, 0x74, 0x6d, 0x70, 0x2f, 0x63, 0x75, 0x74, 0x6c, 0x61, 0x73, 0x73, 0x5f, 0x73, 0x77, 0x65
        /*0026*/ 	.byte	0x65, 0x70, 0x5f, 0x73, 0x72, 0x63, 0x2f, 0x69, 0x6e, 0x63, 0x6c, 0x75, 0x64, 0x65, 0x2f, 0x63
        /*0036*/ 	.byte	0x75, 0x74, 0x65, 0x2f, 0x70, 0x6f, 0x69, 0x6e, 0x74, 0x65, 0x72, 0x5f, 0x66, 0x6c, 0x61, 0x67
        /*0046*/ 	.byte	0x67, 0x65, 0x64, 0x2e, 0x68, 0x70, 0x70, 0x00
	.type		$str$26,@object
	.size		$str$26,($str$25 - $str$26)
$str$26:
        /*004e*/ 	.byte	0x2f, 0x74, 0x6d, 0x70, 0x2f, 0x63, 0x75, 0x74, 0x6c, 0x61, 0x73, 0x73, 0x5f, 0x73, 0x77, 0x65
        /*005e*/ 	.byte	0x65, 0x70, 0x5f, 0x73, 0x72, 0x63, 0x2f, 0x69, 0x6e, 0x63, 0x6c, 0x75, 0x64, 0x65, 0x2f, 0x63
        /*006e*/ 	.byte	0x75, 0x74, 0x65, 0x2f, 0x61, 0x74, 0x6f, 0x6d, 0x2f, 0x63, 0x6f, 0x70, 0x79, 0x5f, 0x74, 0x72
        /*007e*/ 	.byte	0x61, 0x69, 0x74, 0x73, 0x5f, 0x73, 0x6d, 0x31, 0x30, 0x30, 0x2e, 0x68, 0x70, 0x70, 0x00
	.type		$str$25,@object
	.size		$str$25,(__unnamed_1 - $str$25)
$str$25:
        /*008d*/ 	.byte	0x28, 0x28, 0x75, 0x69, 0x6e, 0x74, 0x33, 0x32, 0x5f, 0x74, 0x28, 0x74, 0x68, 0x72, 0x65, 0x61
        /*009d*/ 	.byte	0x64, 0x49, 0x64, 0x78, 0x2e, 0x78, 0x29, 0x20, 0x2f, 0x20, 0x33, 0x32, 0x29, 0x20, 0x25, 0x20
        /*00ad*/ 	.byte	0x34, 0x29, 0x20, 0x3d, 0x3d, 0x20, 0x28, 0x28, 0x28, 0x74, 0x6d, 0x65, 0x6d, 0x5f, 0x61, 0x64
        /*00bd*/ 	.byte	0x64, 0x72, 0x20, 0x3e, 0x3e, 0x20, 0x31, 0x36, 0x29, 0x20, 0x2f, 0x20, 0x33, 0x32, 0x29, 0x20
        /*00cd*/ 	.byte	0x25, 0x20, 0x34, 0x29, 0x00
	.type		__unnamed_1,@object
	.size		__unnamed_1,(__unnamed_2 - __unnamed_1)
__unnamed_1:
        /*00d2*/ 	.byte	0x61, 0x75, 0x74, 0x6f, 0x20, 0x63, 0x75, 0x74, 0x65, 0x3a, 0x3a, 0x61, 0x73, 0x5f, 0x70, 0x6f
        /* <DEDUP_REMOVED lines=24> */
        /*0262*/ 	.byte	0x3e, 0x3e, 0x3e, 0x3e, 0x5d, 0x00
	.type		__unnamed_2,@object
	.size		__unnamed_2,(.L_2 - __unnamed_2)
__unnamed_2:
        /* <DEDUP_REMOVED lines=42> */
        /*0508*/ 	.byte	0x3e, 0x3e, 0x5d, 0x00
.L_2:


//--------------------- .nv.shared._ZN7cutlass13device_kernelINS_4gemm6kernel13GemmUniversalIN4cute5tupleIJiiiiEEENS1_10collective13CollectiveMmaINS1_35MainloopSm100TmaUmmaWarpSpecializedILi6ELi2ELi4ENS5_IJNS4_1CILi1EEENSA_ILi2EEESB_EEEEENS5_IJNSA_ILi128EEESF_NSA_ILi64EEEEEENS_6half_tENS5_IJSB_llEEESI_NS5_IJlSB_lEEENS4_8TiledMMAINS4_8MMA_AtomIJNS4_20SM100_MMA_F16BF16_SSISI_SI_fLi128ELi128ELNS4_4UMMA5MajorE1ELSP_0ELNSO_7ScaleInE0ELSQ_0EEEEEENS4_6LayoutINS5_IJSB_SB_SB_EEENS5_IJNSA_ILi0EEESV_SV_EEEEENS5_IJNS4_10UnderscoreESY_SY_EEEEENS4_23SM90_TMA_LOAD_MULTICASTENS4_14ComposedLayoutINS4_7SwizzleILi3ELi4ELi3EEENS4_18smem_ptr_flag_bitsILi16EEENST_INS5_IJSG_NSA_ILi8EEEEEENS5_IJSB_SG_EEEEEEEvNS4_8identityENS4_13SM90_TMA_LOADENS12_IS14_S16_NST_INS5_IJS17_SG_EEENS5_IJSG_SB_EEEEEEEvS1C_EENS_8epilogue10collective18CollectiveEpilogueINS1J_23Sm100TmaWarpSpecializedILi4ELi2ELi32ELb1ELb0EEEJSH_NS5_IJNST_ISF_SB_EENST_INSA_ILi32EEESB_EEEEESI_SK_SI_SK_NS1J_6fusion15FusionCallbacksIS1N_NS1S_17LinearCombinationISI_fSI_fLNS_15FloatRoundStyleE2EEESH_S1R_JEEENS4_5SM1004TMEM4LOAD26SM100_TMEM_LOAD_32dp32b32xES1D_NS12_INS13_ILi2ELi4ELi3EEES16_NST_INS5_IJS17_S1P_EEENS5_IJS1P_SB_EEEEEEENS4_39AutoVectorizingCopyWithAssumedAlignmentILi128EEENS4_14SM90_TMA_STOREES26_S28_S28_EEEvvEEEEvNT_6ParamsE --------------------------
	.section	.nv.shared._ZN7cutlass13device_kernelINS_4gemm6kernel13GemmUniversalIN4cute5tupleIJiiiiEEENS1_10collective13CollectiveMmaINS1_35MainloopSm100TmaUmmaWarpSpecializedILi6ELi2ELi4ENS5_IJNS4_1CILi1EEENSA_ILi2EEESB_EEEEENS5_IJNSA_ILi128EEESF_NSA_ILi64EEEEEENS_6half_tENS5_IJSB_llEEESI_NS5_IJlSB_lEEENS4_8TiledMMAINS4_8MMA_AtomIJNS4_20SM100_MMA_F16BF16_SSISI_SI_fLi128ELi128ELNS4_4UMMA5MajorE1ELSP_0ELNSO_7ScaleInE0ELSQ_0EEEEEENS4_6LayoutINS5_IJSB_SB_SB_EEENS5_IJNSA_ILi0EEESV_SV_EEEEENS5_IJNS4_10UnderscoreESY_SY_EEEEENS4_23SM90_TMA_LOAD_MULTICASTENS4_14ComposedLayoutINS4_7SwizzleILi3ELi4ELi3EEENS4_18smem_ptr_flag_bitsILi16EEENST_INS5_IJSG_NSA_ILi8EEEEEENS5_IJSB_SG_EEEEEEEvNS4_8identityENS4_13SM90_TMA_LOADENS12_IS14_S16_NST_INS5_IJS17_SG_EEENS5_IJSG_SB_EEEEEEEvS1C_EENS_8epilogue10collective18CollectiveEpilogueINS1J_23Sm100TmaWarpSpecializedILi4ELi2ELi32ELb1ELb0EEEJSH_NS5_IJNST_ISF_SB_EENST_INSA_ILi32EEESB_EEEEESI_SK_SI_SK_NS1J_6fusion15FusionCallbacksIS1N_NS1S_17LinearCombinationISI_fSI_fLNS_15FloatRoundStyleE2EEESH_S1R_JEEENS4_5SM1004TMEM4LOAD26SM100_TMEM_LOAD_32dp32b32xES1D_NS12_INS13_ILi2ELi4ELi3EEES16_NST_INS5_IJS17_S1P_EEENS5_IJS1P_SB_EEEEEEENS4_39AutoVectorizingCopyWithAssumedAlignmentILi128EEENS4_14SM90_TMA_STOREES26_S28_S28_EEEvvEEEEvNT_6ParamsE,"aw",@nobits
	.sectionflags	@""
	.align	16
	.zero		1024


//--------------------- .nv.shared.reserved.0     --------------------------
	.section	.nv.shared.reserved.0,"aw",@nobits
	.weak		__nv_reservedSMEM_offset_0_alias
	.size		__nv_reservedSMEM_offset_0_alias, 0, 64
	.other		__nv_reservedSMEM_offset_0_alias,@"STO_CUDA_RESERVED_SHARED STV_DEFAULT"
__nv_reservedSMEM_offset_0_alias:
	.zero		0
.nv.shared.reserved.0:
	.zero		64
	.weak		__nv_reservedSMEM_tcgen05_partition
	.type		__nv_reservedSMEM_tcgen05_partition,@object
	.size		__nv_reservedSMEM_tcgen05_partition,(.L_0 - __nv_reservedSMEM_tcgen05_partition)
__nv_reservedSMEM_tcgen05_partition:
	.zero		32
.L_0:


//--------------------- .nv.global                --------------------------
	.section	.nv.global,"aw",@nobits
.nv.global:
	.type		_ZN40_INTERNAL_12caa528_4_k_cu_5ef695ae_323054cute1_E,@object
	.size		_ZN40_INTERNAL_12caa528_4_k_cu_5ef695ae_323054cute1_E,(_ZN40_INTERNAL_12caa528_4_k_cu_5ef695ae_323054cuda3std3__45__cpo6cbeginE - _ZN40_INTERNAL_12caa528_4_k_cu_5ef695ae_323054cute1_E)
_ZN40_INTERNAL_12caa528_4_k_cu_5ef695ae_323054cute1_E:
	.zero		1
	.type		_ZN40_INTERNAL_12caa528_4_k_cu_5ef695ae_323054cuda3std3__45__cpo6cbeginE,@object
	.size		_ZN40_INTERNAL_12caa528_4_k_cu_5ef695ae_323054cuda3std3__45__cpo6cbeginE,(_ZN40_INTERNAL_12caa528_4_k_cu_5ef695ae_323054cuda3std3__48in_placeE - _ZN40_INTERNAL_12caa528_4_k_cu_5ef695ae_323054cuda3std3__45__cpo6cbeginE)
_ZN40_INTERNAL_12caa528_4_k_cu_5ef695ae_323054cuda3std3__45__cpo6cbeginE:
	.zero		1
	.type		_ZN40_INTERNAL_12caa528_4_k_cu_5ef695ae_323054cuda3std3__48in_placeE,@object
	.size		_ZN40_INTERNAL_12caa528_4_k_cu_5ef695ae_323054cuda3std3__48in_placeE,(_ZN40_INTERNAL_12caa528_4_k_cu_5ef695ae_323054cuda3std6ranges3__45__cpo9iter_moveE - _ZN40_INTERNAL_12caa528_4_k_cu_5ef695ae_323054cuda3std3__48in_placeE)
_ZN40_INTERNAL_12caa528_4_k_cu_5ef695ae_323054cuda3std3__48in_placeE:
	.zero		1
	.type		_ZN40_INTERNAL_12caa528_4_k_cu_5ef695ae_323054cuda3std6ranges3__45__cpo9iter_moveE,@object
	.size		_ZN40_INTERNAL_12caa528_4_k_cu_5ef695ae_323054cuda3std6ranges3__45__cpo9iter_moveE,(_ZN40_INTERNAL_12caa528_4_k_cu_5ef695ae_323054cuda3std3__45__cpo5beginE - _ZN40_INTERNAL_12caa528_4_k_cu_5ef695ae_323054cuda3std6ranges3__45__cpo9iter_moveE)
_ZN40_INTERNAL_12caa528_4_k_cu_5ef695ae_323054cuda3std6ranges3__45__cpo9iter_moveE:
	.zero		1
	.type		_ZN40_INTERNAL_12caa528_4_k_cu_5ef695ae_323054cuda3std3__45__cpo5beginE,@object
	.size		_ZN40_INTERNAL_12caa528_4_k_cu_5ef695ae_323054cuda3std3__45__cpo5beginE,(_ZN40_INTERNAL_12caa528_4_k_cu_5ef695ae_323054cuda3std3__442_GLOBAL__N__12caa528_4_k_cu_5ef695ae_323056ignoreE - _ZN40_INTERNAL_12caa528_4_k_cu_5ef695ae_323054cuda3std3__45__cpo5beginE)
_ZN40_INTERNAL_12caa528_4_k_cu_5ef695ae_323054cuda3std3__45__cpo5beginE:
	.zero		1
	.type		_ZN40_INTERNAL_12caa528_4_k_cu_5ef695ae_323054cuda3std3__442_GLOBAL__N__12caa528_4_k_cu_5ef695ae_323056ignoreE,@object
	.size		_ZN40_INTERNAL_12caa528_4_k_cu_5ef695ae_323054cuda3std3__442_GLOBAL__N__12caa528_4_k_cu_5ef695ae_323056ignoreE,(_ZN40_INTERNAL_12caa528_4_k_cu_5ef695ae_323054cute7productE - _ZN40_INTERNAL_12caa528_4_k_cu_5ef695ae_323054cuda3std3__442_GLOBAL__N__12caa528_4_k_cu_5ef695ae_323056ignoreE)
_ZN40_INTERNAL_12caa528_4_k_cu_5ef695ae_323054cuda3std3__442_GLOBAL__N__12caa528_4_k_cu_5ef695ae_323056ignoreE:
	.zero		1
	.type		_ZN40_INTERNAL_12caa528_4_k_cu_5ef695ae_323054cute7productE,@object
	.size		_ZN40_INTERNAL_12caa528_4_k_cu_5ef695ae_323054cute7productE,(_ZN40_INTERNAL_12caa528_4_k_cu_5ef695ae_323054cuda3std3__45__cpo3endE - _ZN40_INTERNAL_12caa528_4_k_cu_5ef695ae_323054cute7productE)
_ZN40_INTERNAL_12caa528_4_k_cu_5ef695ae_323054cute7productE:
	.zero		1
	.type		_ZN40_INTERNAL_12caa528_4_k_cu_5ef695ae_323054cuda3std3__45__cpo3endE,@object
	.size		_ZN40_INTERNAL_12caa528_4_k_cu_5ef695ae_323054cuda3std3__45__cpo3endE,(_ZN40_INTERNAL_12caa528_4_k_cu_5ef695ae_323054cuda3std3__419piecewise_constructE - _ZN40_INTERNAL_12caa528_4_k_cu_5ef695ae_323054cuda3std3__45__cpo3endE)
_ZN40_INTERNAL_12caa528_4_k_cu_5ef695ae_323054cuda3std3__45__cpo3endE:
	.zero		1
	.type		_ZN40_INTERNAL_12caa528_4_k_cu_5ef695ae_323054cuda3std3__419piecewise_constructE,@object
	.size		_ZN40_INTERNAL_12caa528_4_k_cu_5ef695ae_323054cuda3std3__419piecewise_constructE,(_ZN40_INTERNAL_12caa528_4_k_cu_5ef695ae_323054cuda3std3__45__cpo4cendE - _ZN40_INTERNAL_12caa528_4_k_cu_5ef695ae_323054cuda3std3__419piecewise_constructE)
_ZN40_INTERNAL_12caa528_4_k_cu_5ef695ae_323054cuda3std3__419piecewise_constructE:
	.zero		1
	.type		_ZN40_INTERNAL_12caa528_4_k_cu_5ef695ae_323054cuda3std3__45__cpo4cendE,@object
	.size		_ZN40_INTERNAL_12caa528_4_k_cu_5ef695ae_323054cuda3std3__45__cpo4cendE,(_ZN40_INTERNAL_12caa528_4_k_cu_5ef695ae_323054cuda3std6ranges3__45__cpo4swapE - _ZN40_INTERNAL_12caa528_4_k_cu_5ef695ae_323054cuda3std3__45__cpo4cendE)
_ZN40_INTERNAL_12caa528_4_k_cu_5ef695ae_323054cuda3std3__45__cpo4cendE:
	.zero		1
	.type		_ZN40_INTERNAL_12caa528_4_k_cu_5ef695ae_323054cuda3std6ranges3__45__cpo4swapE,@object
	.size		_ZN40_INTERNAL_12caa528_4_k_cu_5ef695ae_323054cuda3std6ranges3__45__cpo4swapE,(.L_10 - _ZN40_INTERNAL_12caa528_4_k_cu_5ef695ae_323054cuda3std6ranges3__45__cpo4swapE)
_ZN40_INTERNAL_12caa528_4_k_cu_5ef695ae_323054cuda3std6ranges3__45__cpo4swapE:
	.zero		1
.L_10:


//--------------------- .nv.constant0._ZN7cutlass13device_kernelINS_4gemm6kernel13GemmUniversalIN4cute5tupleIJiiiiEEENS1_10collective13CollectiveMmaINS1_35MainloopSm100TmaUmmaWarpSpecializedILi6ELi2ELi4ENS5_IJNS4_1CILi1EEENSA_ILi2EEESB_EEEEENS5_IJNSA_ILi128EEESF_NSA_ILi64EEEEEENS_6half_tENS5_IJSB_llEEESI_NS5_IJlSB_lEEENS4_8TiledMMAINS4_8MMA_AtomIJNS4_20SM100_MMA_F16BF16_SSISI_SI_fLi128ELi128ELNS4_4UMMA5MajorE1ELSP_0ELNSO_7ScaleInE0ELSQ_0EEEEEENS4_6LayoutINS5_IJSB_SB_SB_EEENS5_IJNSA_ILi0EEESV_SV_EEEEENS5_IJNS4_10UnderscoreESY_SY_EEEEENS4_23SM90_TMA_LOAD_MULTICASTENS4_14ComposedLayoutINS4_7SwizzleILi3ELi4ELi3EEENS4_18smem_ptr_flag_bitsILi16EEENST_INS5_IJSG_NSA_ILi8EEEEEENS5_IJSB_SG_EEEEEEEvNS4_8identityENS4_13SM90_TMA_LOADENS12_IS14_S16_NST_INS5_IJS17_SG_EEENS5_IJSG_SB_EEEEEEEvS1C_EENS_8epilogue10collective18CollectiveEpilogueINS1J_23Sm100TmaWarpSpecializedILi4ELi2ELi32ELb1ELb0EEEJSH_NS5_IJNST_ISF_SB_EENST_INSA_ILi32EEESB_EEEEESI_SK_SI_SK_NS1J_6fusion15FusionCallbacksIS1N_NS1S_17LinearCombinationISI_fSI_fLNS_15FloatRoundStyleE2EEESH_S1R_JEEENS4_5SM1004TMEM4LOAD26SM100_TMEM_LOAD_32dp32b32xES1D_NS12_INS13_ILi2ELi4ELi3EEES16_NST_INS5_IJS17_S1P_EEENS5_IJS1P_SB_EEEEEEENS4_39AutoVectorizingCopyWithAssumedAlignmentILi128EEENS4_14SM90_TMA_STOREES26_S28_S28_EEEvvEEEEvNT_6ParamsE --------------------------
	.section	.nv.constant0._ZN7cutlass13device_kernelINS_4gemm6kernel13GemmUniversalIN4cute5tupleIJiiiiEEENS1_10collective13CollectiveMmaINS1_35MainloopSm100TmaUmmaWarpSpecializedILi6ELi2ELi4ENS5_IJNS4_1CILi1EEENSA_ILi2EEESB_EEEEENS5_IJNSA_ILi128EEESF_NSA_ILi64EEEEEENS_6half_tENS5_IJSB_llEEESI_NS5_IJlSB_lEEENS4_8TiledMMAINS4_8MMA_AtomIJNS4_20SM100_MMA_F16BF16_SSISI_SI_fLi128ELi128ELNS4_4UMMA5MajorE1ELSP_0ELNSO_7ScaleInE0ELSQ_0EEEEEENS4_6LayoutINS5_IJSB_SB_SB_EEENS5_IJNSA_ILi0EEESV_SV_EEEEENS5_IJNS4_10UnderscoreESY_SY_EEEEENS4_23SM90_TMA_LOAD_MULTICASTENS4_14ComposedLayoutINS4_7SwizzleILi3ELi4ELi3EEENS4_18smem_ptr_flag_bitsILi16EEENST_INS5_IJSG_NSA_ILi8EEEEEENS5_IJSB_SG_EEEEEEEvNS4_8identityENS4_13SM90_TMA_LOADENS12_IS14_S16_NST_INS5_IJS17_SG_EEENS5_IJSG_SB_EEEEEEEvS1C_EENS_8epilogue10collective18CollectiveEpilogueINS1J_23Sm100TmaWarpSpecializedILi4ELi2ELi32ELb1ELb0EEEJSH_NS5_IJNST_ISF_SB_EENST_INSA_ILi32EEESB_EEEEESI_SK_SI_SK_NS1J_6fusion15FusionCallbacksIS1N_NS1S_17LinearCombinationISI_fSI_fLNS_15FloatRoundStyleE2EEESH_S1R_JEEENS4_5SM1004TMEM4LOAD26SM100_TMEM_LOAD_32dp32b32xES1D_NS12_INS13_ILi2ELi4ELi3EEES16_NST_INS5_IJS17_S1P_EEENS5_IJS1P_SB_EEEEEEENS4_39AutoVectorizingCopyWithAssumedAlignmentILi128EEENS4_14SM90_TMA_STOREES26_S28_S28_EEEvvEEEEvNT_6ParamsE,"a",@progbits
	.sectionflags	@""
	.align	4
.nv.constant0._ZN7cutlass13device_kernelINS_4gemm6kernel13GemmUniversalIN4cute5tupleIJiiiiEEENS1_10collective13CollectiveMmaINS1_35MainloopSm100TmaUmmaWarpSpecializedILi6ELi2ELi4ENS5_IJNS4_1CILi1EEENSA_ILi2EEESB_EEEEENS5_IJNSA_ILi128EEESF_NSA_ILi64EEEEEENS_6half_tENS5_IJSB_llEEESI_NS5_IJlSB_lEEENS4_8TiledMMAINS4_8MMA_AtomIJNS4_20SM100_MMA_F16BF16_SSISI_SI_fLi128ELi128ELNS4_4UMMA5MajorE1ELSP_0ELNSO_7ScaleInE0ELSQ_0EEEEEENS4_6LayoutINS5_IJSB_SB_SB_EEENS5_IJNSA_ILi0EEESV_SV_EEEEENS5_IJNS4_10UnderscoreESY_SY_EEEEENS4_23SM90_TMA_LOAD_MULTICASTENS4_14ComposedLayoutINS4_7SwizzleILi3ELi4ELi3EEENS4_18smem_ptr_flag_bitsILi16EEENST_INS5_IJSG_NSA_ILi8EEEEEENS5_IJSB_SG_EEEEEEEvNS4_8identityENS4_13SM90_TMA_LOADENS12_IS14_S16_NST_INS5_IJS17_SG_EEENS5_IJSG_SB_EEEEEEEvS1C_EENS_8epilogue10collective18CollectiveEpilogueINS1J_23Sm100TmaWarpSpecializedILi4ELi2ELi32ELb1ELb0EEEJSH_NS5_IJNST_ISF_SB_EENST_INSA_ILi32EEESB_EEEEESI_SK_SI_SK_NS1J_6fusion15FusionCallbacksIS1N_NS1S_17LinearCombinationISI_fSI_fLNS_15FloatRoundStyleE2EEESH_S1R_JEEENS4_5SM1004TMEM4LOAD26SM100_TMEM_LOAD_32dp32b32xES1D_NS12_INS13_ILi2ELi4ELi3EEES16_NST_INS5_IJS17_S1P_EEENS5_IJS1P_SB_EEEEEEENS4_39AutoVectorizingCopyWithAssumedAlignmentILi128EEENS4_14SM90_TMA_STOREES26_S28_S28_EEEvvEEEEvNT_6ParamsE:
	.zero		2944


//--------------------- SYMBOLS --------------------------

	.type		.nv.reservedSmem.offset0,@object
	.size		.nv.reservedSmem.offset0,0x4
	.type		.nv.reservedSmem.cap,@object
	.size		.nv.reservedSmem.cap,0x4
	.type		__assertfail,@function
